def matmul_kernel(
    a_ptr,
    b_ptr,
    c_ptr,
    M,
    N,
    K,
    stride_am,
    stride_ak,
    stride_bk,
    stride_bn,
    stride_cm,
    stride_cn,
    BLOCK_M: tl.constexpr,
    BLOCK_N: tl.constexpr,
    BLOCK_K: tl.constexpr,
    GROUP_M: tl.constexpr,
):
    pid = tl.program_id(axis=0)
    num_pid_m = tl.cdiv(M, BLOCK_M)
    num_pid_n = tl.cdiv(N, BLOCK_N)
    num_pid_in_group = GROUP_M * num_pid_n
    group_id = pid // num_pid_in_group
    first_pid_m = group_id * GROUP_M
    group_size_m = min(num_pid_m - first_pid_m, GROUP_M)
    pid_m = first_pid_m + ((pid % num_pid_in_group) % group_size_m)
    pid_n = (pid % num_pid_in_group) // group_size_m

    offs_am = (pid_m * BLOCK_M + tl.arange(0, BLOCK_M)) % M
    offs_bn = (pid_n * BLOCK_N + tl.arange(0, BLOCK_N)) % N
    offs_k = tl.arange(0, BLOCK_K)
    a_ptrs = a_ptr + offs_am[:, None] * stride_am + offs_k[None, :] * stride_ak
    b_ptrs = b_ptr + offs_k[:, None] * stride_bk + offs_bn[None, :] * stride_bn

    acc = tl.zeros((BLOCK_M, BLOCK_N), dtype=tl.float32)
    for kk in range(0, tl.cdiv(K, BLOCK_K)):
        a = tl.load(a_ptrs, mask=offs_k[None, :] < K - kk * BLOCK_K, other=0.0)
        b = tl.load(b_ptrs, mask=offs_k[:, None] < K - kk * BLOCK_K, other=0.0)
        acc = tl.dot(a, b, acc)
        a_ptrs += BLOCK_K * stride_ak
        b_ptrs += BLOCK_K * stride_bk

    c = acc.to(c_ptr.dtype.element_ty)
    offs_cm = pid_m * BLOCK_M + tl.arange(0, BLOCK_M)
    offs_cn = pid_n * BLOCK_N + tl.arange(0, BLOCK_N)
    c_ptrs = c_ptr + offs_cm[:, None] * stride_cm + offs_cn[None, :] * stride_cn
    mask = (offs_cm[:, None] < M) & (offs_cn[None, :] < N)
    tl.store(c_ptrs, c, mask=mask)

# config = {"BLOCK_K": 64, "BLOCK_M": 128, "BLOCK_N": 128, "GROUP_M": 8, "arch": "sm_80", "dtype": "fp32", "num_ctas": 1, "num_stages": 3, "num_warps": 8}
# arch = sm_80


// ===== COMPILED SASS (sm_80) =====

	.target	sm_80

	.elftype	@"ET_EXEC"


//--------------------- .note.nv.tkinfo           --------------------------
	.section	.note.nv.tkinfo,"",@"SHT_NOTE"
	.sectionflags	@"SHF_NOTE_NV_TKINFO"
	.tkinfo
        /*0018*/ 	.word	0x00000002
        /*0030*/ 	.string	""
        /*0030*/ 	.string	"ptxas"
        /*0030*/ 	.string	"Cuda compilation tools, release 13.0, V13.0.88"
        /*0030*/ 	.string	"Build cuda_13.0.r13.0/compiler.36424714_0"
        /*0030*/ 	.string	"-v  -suppress-debug-info  -lineinfo  -arch sm_80 "



//--------------------- .note.nv.cuinfo           --------------------------
	.section	.note.nv.cuinfo,"",@"SHT_NOTE"
	.sectionflags	@"SHF_NOTE_NV_CUINFO"
        /*0018*/ 	.short	0x0002
        /*001a*/ 	.short	0x0050
        /*001c*/ 	.short	0x0082
	.zero		2


//--------------------- .nv.info                  --------------------------
	.section	.nv.info,"",@"SHT_CUDA_INFO"
	.align	4


	//----- nvinfo : EIATTR_REGCOUNT
	.align		4
        /*0000*/ 	.byte	0x04, 0x2f
        /*0002*/ 	.short	(.L_1 - .L_0)
	.align		4
.L_0:
        /*0004*/ 	.word	index@(matmul_kernel)
        /*0008*/ 	.word	0x000000ff


	//----- nvinfo : EIATTR_FRAME_SIZE
	.align		4
.L_1:
        /*000c*/ 	.byte	0x04, 0x11
        /*000e*/ 	.short	(.L_3 - .L_2)
	.align		4
.L_2:
        /*0010*/ 	.word	index@(matmul_kernel)
        /*0014*/ 	.word	0x00000000


	//----- nvinfo : EIATTR_MIN_STACK_SIZE
	.align		4
.L_3:
        /*0018*/ 	.byte	0x04, 0x12
        /*001a*/ 	.short	(.L_5 - .L_4)
	.align		4
.L_4:
        /*001c*/ 	.word	index@(matmul_kernel)
        /*0020*/ 	.word	0x00000000
.L_5:


//--------------------- .nv.info.matmul_kernel    --------------------------
	.section	.nv.info.matmul_kernel,"",@"SHT_CUDA_INFO"
	.sectionflags	@""
	.align	4


	//----- nvinfo : EIATTR_CUDA_API_VERSION
	.align		4
        /*0000*/ 	.byte	0x04, 0x37
        /*0002*/ 	.short	(.L_7 - .L_6)
.L_6:
        /*0004*/ 	.word	0x00000082


	//----- nvinfo : EIATTR_SW2861232_WAR
	.align		4
.L_7:
        /*0008*/ 	.byte	0x01, 0x35
	.zero		2


	//----- nvinfo : EIATTR_PARAM_CBANK
	.align		4
        /*000c*/ 	.byte	0x04, 0x0a
        /*000e*/ 	.short	(.L_9 - .L_8)
	.align		4
.L_8:
        /*0010*/ 	.word	index@(.nv.constant0.matmul_kernel)
        /*0014*/ 	.short	0x0160
        /*0016*/ 	.short	0x0050


	//----- nvinfo : EIATTR_CBANK_PARAM_SIZE
	.align		4
.L_9:
        /*0018*/ 	.byte	0x03, 0x19
        /*001a*/ 	.short	0x0050


	//----- nvinfo : EIATTR_KPARAM_INFO
	.align		4
        /*001c*/ 	.byte	0x04, 0x17
        /*001e*/ 	.short	(.L_11 - .L_10)
.L_10:
        /*0020*/ 	.word	0x00000000
        /*0024*/ 	.short	0x000d
        /*0026*/ 	.short	0x0048
        /*0028*/ 	.byte	0x00, 0xf4, 0x21, 0x00


	//----- nvinfo : EIATTR_KPARAM_INFO
	.align		4
.L_11:
        /*002c*/ 	.byte	0x04, 0x17
        /*002e*/ 	.short	(.L_13 - .L_12)
.L_12:
        /*0030*/ 	.word	0x00000000
        /*0034*/ 	.short	0x000c
        /*0036*/ 	.short	0x0040
        /*0038*/ 	.byte	0x00, 0xf4, 0x21, 0x00


	//----- nvinfo : EIATTR_KPARAM_INFO
	.align		4
.L_13:
        /*003c*/ 	.byte	0x04, 0x17
        /*003e*/ 	.short	(.L_15 - .L_14)
.L_14:
        /*0040*/ 	.word	0x00000000
        /*0044*/ 	.short	0x000b
        /*0046*/ 	.short	0x0038
        /*0048*/ 	.byte	0x00, 0xf0, 0x11, 0x00


	//----- nvinfo : EIATTR_KPARAM_INFO
	.align		4
.L_15:
        /*004c*/ 	.byte	0x04, 0x17
        /*004e*/ 	.short	(.L_17 - .L_16)
.L_16:
        /*0050*/ 	.word	0x00000000
        /*0054*/ 	.short	0x000a
        /*0056*/ 	.short	0x0034
        /*0058*/ 	.byte	0x00, 0xf0, 0x11, 0x00


	//----- nvinfo : EIATTR_KPARAM_INFO
	.align		4
.L_17:
        /*005c*/ 	.byte	0x04, 0x17
        /*005e*/ 	.short	(.L_19 - .L_18)
.L_18:
        /*0060*/ 	.word	0x00000000
        /*0064*/ 	.short	0x0009
        /*0066*/ 	.short	0x0030
        /*0068*/ 	.byte	0x00, 0xf0, 0x11, 0x00


	//----- nvinfo : EIATTR_KPARAM_INFO
	.align		4
.L_19:
        /*006c*/ 	.byte	0x04, 0x17
        /*006e*/ 	.short	(.L_21 - .L_20)
.L_20:
        /*0070*/ 	.word	0x00000000
        /*0074*/ 	.short	0x0008
        /*0076*/ 	.short	0x002c
        /*0078*/ 	.byte	0x00, 0xf0, 0x11, 0x00


	//----- nvinfo : EIATTR_KPARAM_INFO
	.align		4
.L_21:
        /*007c*/ 	.byte	0x04, 0x17
        /*007e*/ 	.short	(.L_23 - .L_22)
.L_22:
        /*0080*/ 	.word	0x00000000
        /*0084*/ 	.short	0x0007
        /*0086*/ 	.short	0x0028
        /*0088*/ 	.byte	0x00, 0xf0, 0x11, 0x00


	//----- nvinfo : EIATTR_KPARAM_INFO
	.align		4
.L_23:
        /*008c*/ 	.byte	0x04, 0x17
        /*008e*/ 	.short	(.L_25 - .L_24)
.L_24:
        /*0090*/ 	.word	0x00000000
        /*0094*/ 	.short	0x0006
        /*0096*/ 	.short	0x0024
        /*0098*/ 	.byte	0x00, 0xf0, 0x11, 0x00


	//----- nvinfo : EIATTR_KPARAM_INFO
	.align		4
.L_25:
        /*009c*/ 	.byte	0x04, 0x17
        /*009e*/ 	.short	(.L_27 - .L_26)
.L_26:
        /*00a0*/ 	.word	0x00000000
        /*00a4*/ 	.short	0x0005
        /*00a6*/ 	.short	0x0020
        /*00a8*/ 	.byte	0x00, 0xf0, 0x11, 0x00


	//----- nvinfo : EIATTR_KPARAM_INFO
	.align		4
.L_27:
        /*00ac*/ 	.byte	0x04, 0x17
        /*00ae*/ 	.short	(.L_29 - .L_28)
.L_28:
        /*00b0*/ 	.word	0x00000000
        /*00b4*/ 	.short	0x0004
        /*00b6*/ 	.short	0x001c
        /*00b8*/ 	.byte	0x00, 0xf0, 0x11, 0x00


	//----- nvinfo : EIATTR_KPARAM_INFO
	.align		4
.L_29:
        /*00bc*/ 	.byte	0x04, 0x17
        /*00be*/ 	.short	(.L_31 - .L_30)
.L_30:
        /*00c0*/ 	.word	0x00000000
        /*00c4*/ 	.short	0x0003
        /*00c6*/ 	.short	0x0018
        /*00c8*/ 	.byte	0x00, 0xf0, 0x11, 0x00


	//----- nvinfo : EIATTR_KPARAM_INFO
	.align		4
.L_31:
        /*00cc*/ 	.byte	0x04, 0x17
        /*00ce*/ 	.short	(.L_33 - .L_32)
.L_32:
        /*00d0*/ 	.word	0x00000000
        /*00d4*/ 	.short	0x0002
        /*00d6*/ 	.short	0x0010
        /*00d8*/ 	.byte	0x00, 0xf4, 0x21, 0x00


	//----- nvinfo : EIATTR_KPARAM_INFO
	.align		4
.L_33:
        /*00dc*/ 	.byte	0x04, 0x17
        /*00de*/ 	.short	(.L_35 - .L_34)
.L_34:
        /*00e0*/ 	.word	0x00000000
        /*00e4*/ 	.short	0x0001
        /*00e6*/ 	.short	0x0008
        /*00e8*/ 	.byte	0x00, 0xf4, 0x21, 0x00


	//----- nvinfo : EIATTR_KPARAM_INFO
	.align		4
.L_35:
        /*00ec*/ 	.byte	0x04, 0x17
        /*00ee*/ 	.short	(.L_37 - .L_36)
.L_36:
        /*00f0*/ 	.word	0x00000000
        /*00f4*/ 	.short	0x0000
        /*00f6*/ 	.short	0x0000
        /*00f8*/ 	.byte	0x00, 0xf4, 0x21, 0x00


	//----- nvinfo : EIATTR_MAXREG_COUNT
	.align		4
.L_37:
        /*00fc*/ 	.byte	0x03, 0x1b
        /*00fe*/ 	.short	0x00ff


	//----- nvinfo : EIATTR_NUM_BARRIERS
	.align		4
        /*0100*/ 	.byte	0x02, 0x4c
        /*0102*/ 	.byte	0x01
	.zero		1


	//----- nvinfo : EIATTR_MERCURY_ISA_VERSION
	.align		4
        /*0104*/ 	.byte	0x03, 0x5f
        /*0106*/ 	.short	0x0000


	//----- nvinfo : EIATTR_EXIT_INSTR_OFFSETS
	.align		4
        /*0108*/ 	.byte	0x04, 0x1c
        /*010a*/ 	.short	(.L_39 - .L_38)


	//   ....[0]....
.L_38:
        /*010c*/ 	.word	0x0000a9c0


	//   ....[1]....
        /*0110*/ 	.word	0x0000a9e0


	//----- nvinfo : EIATTR_REQNTID
	.align		4
.L_39:
        /*0114*/ 	.byte	0x04, 0x10
        /*0116*/ 	.short	(.L_41 - .L_40)
.L_40:
        /*0118*/ 	.word	0x00000100
        /*011c*/ 	.word	0x00000001
        /*0120*/ 	.word	0x00000001
.L_41:


//--------------------- .nv.callgraph             --------------------------
	.section	.nv.callgraph,"",@"SHT_CUDA_CALLGRAPH"
	.align	4
	.sectionentsize	8
	.align		4
        /*0000*/ 	.word	0x00000000
	.align		4
        /*0004*/ 	.word	0xffffffff
	.align		4
        /*0008*/ 	.word	0x00000000
	.align		4
        /*000c*/ 	.word	0xfffffffe
	.align		4
        /*0010*/ 	.word	0x00000000
	.align		4
        /*0014*/ 	.word	0xfffffffd
	.align		4
        /*0018*/ 	.word	0x00000000
	.align		4
        /*001c*/ 	.word	0xfffffffc


//--------------------- .nv.rel.action            --------------------------
	.section	.nv.rel.action,"",@"SHT_CUDA_RELOCINFO"
	.align	8
	.sectionentsize	8
        /*0000*/ 	.byte	0x73, 0x00, 0x00, 0x00, 0x00, 0x00, 0x00, 0x00, 0x00, 0x00, 0x00, 0x11, 0x25, 0x00, 0x05, 0x36


//--------------------- .nv.constant0.matmul_kernel --------------------------
	.section	.nv.constant0.matmul_kernel,"a",@progbits
	.sectionflags	@""
	.align	4
.nv.constant0.matmul_kernel:
	.zero		432


//--------------------- .text.matmul_kernel       --------------------------
	.section	.text.matmul_kernel,"ax",@progbits
	.sectioninfo	@"SHI_REGISTERS=255"
	.align	128
        .global         matmul_kernel
        .type           matmul_kernel,@function
        .size           matmul_kernel,(.L_x_3 - matmul_kernel)
        .other          matmul_kernel,@"STO_CUDA_ENTRY STV_DEFAULT"
matmul_kernel:
.text.matmul_kernel:
[----:B------:R-:W-:Y:S02]  /*0000*/  IMAD.MOV.U32 R1, RZ, RZ, c[0x0][0x28] ;  /* 0x00000a00ff017624 */ /* 0x000fe400078e00ff */
[----:B------:R-:W-:Y:S01]  /*0010*/  IMAD.MOV.U32 R5, RZ, RZ, 0x7f ;  /* 0x0000007fff057424 */ /* 0x000fe200078e00ff */
[----:B------:R-:W1:Y:S01]  /*0020*/  S2R R7, SR_CTAID.X ;  /* 0x0000000000077919 */ /* 0x000e620000002500 */
[----:B------:R-:W-:Y:S01]  /*0030*/  IMAD.MOV.U32 R169, RZ, RZ, 0x3f ;  /* 0x0000003fffa97424 */ /* 0x000fe200078e00ff */
[----:B------:R-:W-:Y:S01]  /*0040*/  ULDC.64 UR12, c[0x0][0x118] ;  /* 0x00004600000c7ab9 */ /* 0x000fe20000000a00 */
[----:B------:R-:W-:Y:S01]  /*0050*/  IMAD.MOV.U32 R72, RZ, RZ, c[0x0][0x188] ;  /* 0x00006200ff487624 */ /* 0x000fe200078e00ff */
[----:B------:R-:W-:Y:S01]  /*0060*/  IADD3 R0, R5, c[0x0][0x17c], RZ ;  /* 0x00005f0005007a10 */ /* 0x000fe20007ffe0ff */
[----:B------:R-:W2:Y:S01]  /*0070*/  S2R R178, SR_TID.X ;  /* 0x0000000000b27919 */ /* 0x000ea20000002100 */
[----:B------:R-:W-:Y:S01]  /*0080*/  IADD3 R169, R169, c[0x0][0x180], RZ ;  /* 0x00006000a9a97a10 */ /* 0x000fe20007ffe0ff */
[----:B------:R-:W-:Y:S01]  /*0090*/  ULDC UR4, c[0x0][0x180] ;  /* 0x0000600000047ab9 */ /* 0x000fe20000000800 */
[----:B------:R-:W-:Y:S01]  /*00a0*/  SHF.R.S32.HI R3, RZ, 0x1f, R0 ;  /* 0x0000001fff037819 */ /* 0x000fe20000011400 */
[----:B------:R-:W-:-:S02]  /*00b0*/  UIADD3 UR8, UR4, -0x40, URZ ;  /* 0xffffffc004087890 */ /* 0x000fc4000fffe03f */
[----:B------:R-:W-:Y:S01]  /*00c0*/  ULDC.64 UR6, c[0x0][0x188] ;  /* 0x0000620000067ab9 */ /* 0x000fe20000000a00 */
[----:B------:R-:W-:Y:S01]  /*00d0*/  LEA.HI R3, R3, R0, RZ, 0x7 ;  /* 0x0000000003037211 */ /* 0x000fe200078f38ff */
[----:B------:R-:W-:Y:S02]  /*00e0*/  USHF.L.U32 UR5, UR6, 0x6, URZ ;  /* 0x0000000606057899 */ /* 0x000fe4000800063f */
[----:B------:R-:W-:Y:S01]  /*00f0*/  USHF.L.U32 UR6, UR7, 0x6, URZ ;  /* 0x0000000607067899 */ /* 0x000fe2000800063f */
[----:B------:R-:W-:-:S03]  /*0100*/  SHF.R.S32.HI R3, RZ, 0x7, R3 ;  /* 0x00000007ff037819 */ /* 0x000fc60000011403 */
[----:B------:R-:W-:Y:S02]  /*0110*/  IMAD.U32 R175, RZ, RZ, UR5 ;  /* 0x00000005ffaf7e24 */ /* 0x000fe4000f8e00ff */
[----:B------:R-:W-:Y:S02]  /*0120*/  IMAD.SHL.U32 R4, R3, 0x8, RZ ;  /* 0x0000000803047824 */ /* 0x000fe400078e00ff */
[----:B------:R-:W-:Y:S01]  /*0130*/  IMAD.U32 R179, RZ, RZ, UR5 ;  /* 0x00000005ffb37e24 */ /* 0x000fe2000f8e00ff */
[----:B-1----:R-:W-:Y:S02]  /*0140*/  IABS R8, R7 ;  /* 0x0000000700087213 */ /* 0x002fe40000000000 */
[-C--:B------:R-:W-:Y:S02]  /*0150*/  IABS R9, R4.reuse ;  /* 0x0000000400097213 */ /* 0x080fe40000000000 */
[----:B------:R-:W-:Y:S02]  /*0160*/  IABS R10, R4 ;  /* 0x00000004000a7213 */ /* 0x000fe40000000000 */
[----:B------:R-:W1:Y:S01]  /*0170*/  I2F.RP R0, R9 ;  /* 0x0000000900007306 */ /* 0x000e620000209400 */
[----:B--2---:R-:W-:-:S02]  /*0180*/  LOP3.LUT R16, R178, 0xff, RZ, 0xc0, !PT ;  /* 0x000000ffb2107812 */ /* 0x004fc400078ec0ff */
[----:B------:R-:W-:-:S05]  /*0190*/  LOP3.LUT R174, R178, 0x3f, RZ, 0xc0, !PT ;  /* 0x0000003fb2ae7812 */ /* 0x000fca00078ec0ff */
[----:B------:R-:W-:Y:S01]  /*01a0*/  IMAD R168, R174, c[0x0][0x18c], RZ ;  /* 0x00006300aea87a24 */ /* 0x000fe200078e02ff */
[----:B-1----:R-:W1:Y:S02]  /*01b0*/  MUFU.RCP R0, R0 ;  /* 0x0000000000007308 */ /* 0x002e640000001000 */
[----:B-1----:R-:W-:Y:S01]  /*01c0*/  IADD3 R2, R0, 0xffffffe, RZ ;  /* 0x0ffffffe00027810 */ /* 0x002fe20007ffe0ff */
[----:B------:R-:W-:-:S05]  /*01d0*/  IMAD.MOV R0, RZ, RZ, -R10 ;  /* 0x000000ffff007224 */ /* 0x000fca00078e0a0a */
[----:B------:R1:W2:Y:S02]  /*01e0*/  F2I.FTZ.U32.TRUNC.NTZ R3, R2 ;  /* 0x0000000200037305 */ /* 0x0002a4000021f000 */
[----:B-1----:R-:W-:Y:S02]  /*01f0*/  IMAD.MOV.U32 R2, RZ, RZ, RZ ;  /* 0x000000ffff027224 */ /* 0x002fe400078e00ff */
[----:B--2---:R-:W-:-:S04]  /*0200*/  IMAD.MOV R6, RZ, RZ, -R3 ;  /* 0x000000ffff067224 */ /* 0x004fc800078e0a03 */
[----:B------:R-:W-:Y:S02]  /*0210*/  IMAD R11, R6, R9, RZ ;  /* 0x00000009060b7224 */ /* 0x000fe400078e02ff */
[----:B------:R-:W-:Y:S02]  /*0220*/  IMAD.MOV.U32 R6, RZ, RZ, R8 ;  /* 0x000000ffff067224 */ /* 0x000fe400078e0008 */
[----:B------:R-:W-:Y:S01]  /*0230*/  IMAD.HI.U32 R3, R3, R11, R2 ;  /* 0x0000000b03037227 */ /* 0x000fe200078e0002 */
[----:B------:R-:W-:-:S05]  /*0240*/  LOP3.LUT R11, R178, 0x7f, RZ, 0xc0, !PT ;  /* 0x0000007fb20b7812 */ /* 0x000fca00078ec0ff */
[----:B------:R-:W-:-:S04]  /*0250*/  IMAD.HI.U32 R3, R3, R6, RZ ;  /* 0x0000000603037227 */ /* 0x000fc800078e00ff */
[----:B------:R-:W-:-:S05]  /*0260*/  IMAD R0, R3, R0, R6 ;  /* 0x0000000003007224 */ /* 0x000fca00078e0206 */
[----:B------:R-:W-:-:S13]  /*0270*/  ISETP.GT.U32.AND P1, PT, R9, R0, PT ;  /* 0x000000000900720c */ /* 0x000fda0003f24070 */
[----:B------:R-:W-:Y:S01]  /*0280*/  @!P1 IMAD.IADD R0, R0, 0x1, -R9 ;  /* 0x0000000100009824 */ /* 0x000fe200078e0a09 */
[----:B------:R-:W-:Y:S02]  /*0290*/  @!P1 IADD3 R3, R3, 0x1, RZ ;  /* 0x0000000103039810 */ /* 0x000fe40007ffe0ff */
[----:B------:R-:W-:Y:S02]  /*02a0*/  ISETP.NE.AND P1, PT, R4, RZ, PT ;  /* 0x000000ff0400720c */ /* 0x000fe40003f25270 */
[----:B------:R-:W-:Y:S02]  /*02b0*/  ISETP.GE.U32.AND P0, PT, R0, R9, PT ;  /* 0x000000090000720c */ /* 0x000fe40003f06070 */
[----:B------:R-:W-:-:S04]  /*02c0*/  LOP3.LUT R0, R7, R4, RZ, 0x3c, !PT ;  /* 0x0000000407007212 */ /* 0x000fc800078e3cff */
[----:B------:R-:W-:Y:S02]  /*02d0*/  ISETP.GE.AND P2, PT, R0, RZ, PT ;  /* 0x000000ff0000720c */ /* 0x000fe40003f46270 */
[----:B------:R-:W-:Y:S02]  /*02e0*/  IADD3 R0, R5, c[0x0][0x178], RZ ;  /* 0x00005e0005007a10 */ /* 0x000fe40007ffe0ff */
[----:B------:R-:W-:-:S03]  /*02f0*/  IABS R5, c[0x0][0x17c] ;  /* 0x00005f0000057a13 */ /* 0x000fc60000000000 */
[----:B------:R-:W-:-:S05]  /*0300*/  @P0 IADD3 R3, R3, 0x1, RZ ;  /* 0x0000000103030810 */ /* 0x000fca0007ffe0ff */
[----:B------:R-:W-:Y:S01]  /*0310*/  IMAD.MOV.U32 R2, RZ, RZ, R3 ;  /* 0x000000ffff027224 */ /* 0x000fe200078e0003 */
[----:B------:R-:W-:-:S03]  /*0320*/  SHF.R.S32.HI R3, RZ, 0x1f, R0 ;  /* 0x0000001fff037819 */ /* 0x000fc60000011400 */
[----:B------:R-:W-:Y:S01]  /*0330*/  @!P2 IMAD.MOV R2, RZ, RZ, -R2 ;  /* 0x000000ffff02a224 */ /* 0x000fe200078e0a02 */
[----:B------:R-:W-:Y:S02]  /*0340*/  @!P1 LOP3.LUT R2, RZ, R4, RZ, 0x33, !PT ;  /* 0x00000004ff029212 */ /* 0x000fe400078e33ff */
[----:B------:R-:W-:-:S03]  /*0350*/  LEA.HI R3, R3, R0, RZ, 0x7 ;  /* 0x0000000003037211 */ /* 0x000fc600078f38ff */
[----:B------:R-:W-:Y:S02]  /*0360*/  IMAD.SHL.U32 R226, R2, 0x8, RZ ;  /* 0x0000000802e27824 */ /* 0x000fe400078e00ff */
[----:B------:R-:W-:-:S03]  /*0370*/  IMAD.MOV R2, RZ, RZ, -R2 ;  /* 0x000000ffff027224 */ /* 0x000fc600078e0a02 */
[----:B------:R-:W-:Y:S01]  /*0380*/  LEA.HI.SX32 R3, R3, -R226, 0x19 ;  /* 0x800000e203037211 */ /* 0x000fe200078fcaff */
[----:B------:R-:W-:Y:S02]  /*0390*/  IMAD R19, R4, R2, R7 ;  /* 0x0000000204137224 */ /* 0x000fe400078e0207 */
[----:B------:R-:W-:Y:S01]  /*03a0*/  IMAD.MOV.U32 R2, RZ, RZ, RZ ;  /* 0x000000ffff027224 */ /* 0x000fe200078e00ff */
[----:B------:R-:W-:Y:S01]  /*03b0*/  IMNMX R22, R3, 0x8, PT ;  /* 0x0000000803167817 */ /* 0x000fe20003800200 */
[----:B------:R-:W1:Y:S03]  /*03c0*/  I2F.RP R4, R5 ;  /* 0x0000000500047306 */ /* 0x000e660000209400 */
[----:B------:R-:W-:-:S05]  /*03d0*/  IABS R9, R22 ;  /* 0x0000001600097213 */ /* 0x000fca0000000000 */
[----:B------:R-:W2:Y:S08]  /*03e0*/  I2F.RP R0, R9 ;  /* 0x0000000900007306 */ /* 0x000eb00000209400 */
[----:B-1----:R-:W1:Y:S08]  /*03f0*/  MUFU.RCP R4, R4 ;  /* 0x0000000400047308 */ /* 0x002e700000001000 */
[----:B--2---:R-:W2:Y:S01]  /*0400*/  MUFU.RCP R0, R0 ;  /* 0x0000000000007308 */ /* 0x004ea20000001000 */
[----:B-1----:R-:W-:-:S02]  /*0410*/  IADD3 R8, R4, 0xffffffe, RZ ;  /* 0x0ffffffe04087810 */ /* 0x002fc40007ffe0ff */
[----:B--2---:R-:W-:Y:S02]  /*0420*/  IADD3 R3, R0, 0xffffffe, RZ ;  /* 0x0ffffffe00037810 */ /* 0x004fe40007ffe0ff */
[----:B------:R-:W-:-:S04]  /*0430*/  IABS R0, R19 ;  /* 0x0000001300007213 */ /* 0x000fc80000000000 */
[----:B------:R-:W1:Y:S02]  /*0440*/  F2I.FTZ.U32.TRUNC.NTZ R3, R3 ;  /* 0x0000000300037305 */ /* 0x000e64000021f000 */
[----:B-1----:R-:W-:-:S04]  /*0450*/  IMAD.MOV R6, RZ, RZ, -R3 ;  /* 0x000000ffff067224 */ /* 0x002fc800078e0a03 */
[----:B------:R-:W-:Y:S01]  /*0460*/  IMAD R7, R6, R9, RZ ;  /* 0x0000000906077224 */ /* 0x000fe200078e02ff */
[----:B------:R-:W-:-:S03]  /*0470*/  IABS R6, R22 ;  /* 0x0000001600067213 */ /* 0x000fc60000000000 */
[----:B------:R-:W-:-:S04]  /*0480*/  IMAD.HI.U32 R2, R3, R7, R2 ;  /* 0x0000000703027227 */ /* 0x000fc800078e0002 */
[----:B------:R-:W-:Y:S02]  /*0490*/  IMAD.MOV.U32 R3, RZ, RZ, R0 ;  /* 0x000000ffff037224 */ /* 0x000fe400078e0000 */
[----:B------:R-:W-:Y:S01]  /*04a0*/  IMAD.MOV R0, RZ, RZ, -R6 ;  /* 0x000000ffff007224 */ /* 0x000fe200078e0a06 */
[----:B------:R-:W-:Y:S01]  /*04b0*/  IABS R6, c[0x0][0x178] ;  /* 0x00005e0000067a13 */ /* 0x000fe20000000000 */
[----:B------:R-:W-:-:S03]  /*04c0*/  IMAD.HI.U32 R2, R2, R3, RZ ;  /* 0x0000000302027227 */ /* 0x000fc600078e00ff */
[----:B------:R-:W1:Y:S01]  /*04d0*/  I2F.RP R4, R6 ;  /* 0x0000000600047306 */ /* 0x000e620000209400 */
[----:B------:R-:W-:Y:S01]  /*04e0*/  IMAD R0, R2, R0, R3 ;  /* 0x0000000002007224 */ /* 0x000fe200078e0203 */
[----:B------:R-:W-:Y:S01]  /*04f0*/  SHF.R.U32.HI R3, RZ, 0x6, R178 ;  /* 0x00000006ff037819 */ /* 0x000fe200000116b2 */
[----:B------:R-:W-:-:S03]  /*0500*/  IMAD.SHL.U32 R7, R11, 0x4, RZ ;  /* 0x000000040b077824 */ /* 0x000fc600078e00ff */
[----:B------:R-:W-:Y:S02]  /*0510*/  ISETP.GT.U32.AND P1, PT, R9, R0, PT ;  /* 0x000000000900720c */ /* 0x000fe40003f24070 */
[----:B------:R-:W-:Y:S01]  /*0520*/  SGXT.U32 R3, R3, 0x2 ;  /* 0x000000020303781a */ /* 0x000fe20000000000 */
[----:B-1----:R-:W-:Y:S10]  /*0530*/  MUFU.RCP R4, R4 ;  /* 0x0000000400047308 */ /* 0x002ff40000001000 */
[----:B------:R-:W-:Y:S01]  /*0540*/  @!P1 IMAD.IADD R0, R0, 0x1, -R9 ;  /* 0x0000000100009824 */ /* 0x000fe200078e0a09 */
[----:B------:R-:W-:-:S02]  /*0550*/  @!P1 IADD3 R2, R2, 0x1, RZ ;  /* 0x0000000102029810 */ /* 0x000fc40007ffe0ff */
[----:B------:R-:W-:Y:S02]  /*0560*/  ISETP.NE.AND P1, PT, R22, RZ, PT ;  /* 0x000000ff1600720c */ /* 0x000fe40003f25270 */
[----:B------:R-:W-:Y:S02]  /*0570*/  ISETP.GE.U32.AND P0, PT, R0, R9, PT ;  /* 0x000000090000720c */ /* 0x000fe40003f06070 */
[----:B------:R-:W-:Y:S01]  /*0580*/  LOP3.LUT R0, R19, R22, RZ, 0x3c, !PT ;  /* 0x0000001613007212 */ /* 0x000fe200078e3cff */
[----:B------:R-:W1:Y:S03]  /*0590*/  F2I.FTZ.U32.TRUNC.NTZ R9, R8 ;  /* 0x0000000800097305 */ /* 0x000e66000021f000 */
[----:B------:R-:W-:-:S07]  /*05a0*/  ISETP.GE.AND P2, PT, R0, RZ, PT ;  /* 0x000000ff0000720c */ /* 0x000fce0003f46270 */
[----:B------:R-:W-:Y:S02]  /*05b0*/  @P0 IADD3 R2, R2, 0x1, RZ ;  /* 0x0000000102020810 */ /* 0x000fe40007ffe0ff */
[----:B------:R-:W-:-:S03]  /*05c0*/  ISETP.GT.AND P0, PT, R169, 0x3f, PT ;  /* 0x0000003fa900780c */ /* 0x000fc60003f04270 */
[----:B------:R-:W-:Y:S01]  /*05d0*/  IMAD.MOV.U32 R21, RZ, RZ, R2 ;  /* 0x000000ffff157224 */ /* 0x000fe200078e0002 */
[----:B------:R-:W-:Y:S01]  /*05e0*/  SHF.R.S32.HI R2, RZ, 0x7, R178 ;  /* 0x00000007ff027819 */ /* 0x000fe200000114b2 */
[----:B-1----:R-:W-:Y:S01]  /*05f0*/  IMAD.MOV R8, RZ, RZ, -R9 ;  /* 0x000000ffff087224 */ /* 0x002fe200078e0a09 */
[----:B------:R-:W-:Y:S01]  /*0600*/  SEL R170, RZ, 0x4, !P0 ;  /* 0x00000004ffaa7807 */ /* 0x000fe20004000000 */
[----:B------:R-:W-:Y:S01]  /*0610*/  @!P2 IMAD.MOV R21, RZ, RZ, -R21 ;  /* 0x000000ffff15a224 */ /* 0x000fe200078e0a15 */
[----:B------:R-:W-:Y:S02]  /*0620*/  @!P1 LOP3.LUT R21, RZ, R22, RZ, 0x33, !PT ;  /* 0x00000016ff159212 */ /* 0x000fe400078e33ff */
[----:B------:R-:W-:-:S03]  /*0630*/  SGXT R2, R2, 0x1 ;  /* 0x000000010202781a */ /* 0x000fc60000000200 */
[----:B------:R-:W-:Y:S01]  /*0640*/  IMAD.SHL.U32 R0, R21, 0x80, RZ ;  /* 0x0000008015007824 */ /* 0x000fe200078e00ff */
[----:B------:R-:W-:-:S04]  /*0650*/  LOP3.LUT R2, R7, 0x220, R2, 0x78, !PT ;  /* 0x0000022007027812 */ /* 0x000fc800078e7802 */
[----:B------:R-:W-:Y:S01]  /*0660*/  LOP3.LUT R10, R0, R3, RZ, 0xfc, !PT ;  /* 0x00000003000a7212 */ /* 0x000fe200078efcff */
[----:B------:R-:W-:Y:S01]  /*0670*/  IMAD R3, R8, R5, RZ ;  /* 0x0000000508037224 */ /* 0x000fe200078e02ff */
[----:B------:R-:W-:Y:S01]  /*0680*/  LOP3.LUT R181, R2, 0x40, RZ, 0x3c, !PT ;  /* 0x0000004002b57812 */ /* 0x000fe200078e3cff */
[----:B------:R-:W-:Y:S01]  /*0690*/  IMAD.MOV.U32 R8, RZ, RZ, RZ ;  /* 0x000000ffff087224 */ /* 0x000fe200078e00ff */
[----:B------:R-:W-:Y:S02]  /*06a0*/  LOP3.LUT R23, R10, 0x7c, RZ, 0xfc, !PT ;  /* 0x0000007c0a177812 */ /* 0x000fe400078efcff */
[----:B------:R-:W-:Y:S01]  /*06b0*/  IABS R14, R10 ;  /* 0x0000000a000e7213 */ /* 0x000fe20000000000 */
[----:B------:R-:W-:Y:S01]  /*06c0*/  IMAD.HI.U32 R12, R9, R3, R8 ;  /* 0x00000003090c7227 */ /* 0x000fe200078e0008 */
[----:B------:R-:W-:Y:S02]  /*06d0*/  IABS R20, R23 ;  /* 0x0000001700147213 */ /* 0x000fe40000000000 */
[----:B------:R-:W-:-:S02]  /*06e0*/  SHF.R.U32.HI R3, RZ, 0x7, R178 ;  /* 0x00000007ff037819 */ /* 0x000fc400000116b2 */
[----:B------:R-:W-:Y:S01]  /*06f0*/  IADD3 R8, R4, 0xffffffe, RZ ;  /* 0x0ffffffe04087810 */ /* 0x000fe20007ffe0ff */
[C---:B------:R-:W-:Y:S01]  /*0700*/  IMAD.HI.U32 R7, R12.reuse, R20, RZ ;  /* 0x000000140c077227 */ /* 0x040fe200078e00ff */
[----:B------:R-:W-:Y:S02]  /*0710*/  SGXT.U32 R3, R3, 0x1 ;  /* 0x000000010303781a */ /* 0x000fe40000000000 */
[----:B------:R1:W2:Y:S01]  /*0720*/  F2I.FTZ.U32.TRUNC.NTZ R9, R8 ;  /* 0x0000000800097305 */ /* 0x0002a2000021f000 */
[----:B------:R-:W-:Y:S01]  /*0730*/  IMAD.MOV R15, RZ, RZ, -R7 ;  /* 0x000000ffff0f7224 */ /* 0x000fe200078e0a07 */
[----:B------:R-:W-:Y:S01]  /*0740*/  ISETP.GE.AND P1, PT, R3, c[0x0][0x180], PT ;  /* 0x0000600003007a0c */ /* 0x000fe20003f26270 */
[----:B------:R-:W-:Y:S01]  /*0750*/  IMAD.HI.U32 R7, R12, R14, RZ ;  /* 0x0000000e0c077227 */ /* 0x000fe200078e00ff */
[----:B------:R-:W-:Y:S02]  /*0760*/  LOP3.LUT R4, R178, 0xc0, RZ, 0xc0, !PT ;  /* 0x000000c0b2047812 */ /* 0x000fe400078ec0ff */
[----:B------:R-:W-:Y:S01]  /*0770*/  LOP3.LUT R24, R10, 0x4, RZ, 0xfc, !PT ;  /* 0x000000040a187812 */ /* 0x000fe200078efcff */
[----:B------:R-:W-:Y:S01]  /*0780*/  IMAD.MOV R7, RZ, RZ, -R7 ;  /* 0x000000ffff077224 */ /* 0x000fe200078e0a07 */
[----:B------:R-:W-:Y:S01]  /*0790*/  SHF.R.U32.HI R13, RZ, 0x2, R4 ;  /* 0x00000002ff0d7819 */ /* 0x000fe20000011604 */
[C---:B------:R-:W-:Y:S01]  /*07a0*/  IMAD R20, R5.reuse, R15, R20 ;  /* 0x0000000f05147224 */ /* 0x040fe200078e0214 */
[----:B-1----:R-:W-:Y:S01]  /*07b0*/  SEL R8, R170, RZ, !P1 ;  /* 0x000000ffaa087207 */ /* 0x002fe20004800000 */
[C---:B------:R-:W-:Y:S01]  /*07c0*/  IMAD R14, R5.reuse, R7, R14 ;  /* 0x00000007050e7224 */ /* 0x040fe200078e020e */
[----:B------:R-:W-:Y:S01]  /*07d0*/  LOP3.LUT R25, R10, 0x8, RZ, 0xfc, !PT ;  /* 0x000000080a197812 */ /* 0x000fe200078efcff */
[----:B------:R-:W-:Y:S01]  /*07e0*/  IMAD.SHL.U32 R4, R16, 0x4, RZ ;  /* 0x0000000410047824 */ /* 0x000fe200078e00ff */
[C---:B------:R-:W-:Y:S01]  /*07f0*/  ISETP.GT.U32.AND P1, PT, R5.reuse, R20, PT ;  /* 0x000000140500720c */ /* 0x040fe20003f24070 */
[----:B------:R-:W-:Y:S01]  /*0800*/  IMAD.MOV R15, RZ, RZ, -R21 ;  /* 0x000000ffff0f7224 */ /* 0x000fe200078e0a15 */
[----:B------:R-:W-:Y:S01]  /*0810*/  ISETP.GT.U32.AND P0, PT, R5, R14, PT ;  /* 0x0000000e0500720c */ /* 0x000fe20003f04070 */
[----:B--2---:R-:W-:Y:S01]  /*0820*/  IMAD.MOV R17, RZ, RZ, -R9 ;  /* 0x000000ffff117224 */ /* 0x004fe200078e0a09 */
[----:B------:R-:W-:Y:S01]  /*0830*/  IABS R16, R24 ;  /* 0x0000001800107213 */ /* 0x000fe20000000000 */
[----:B------:R-:W-:Y:S01]  /*0840*/  IMAD R205, R3, c[0x0][0x188], RZ ;  /* 0x0000620003cd7a24 */ /* 0x000fe200078e02ff */
[----:B------:R-:W-:Y:S01]  /*0850*/  ISETP.NE.U32.AND P2, PT, R8, RZ, PT ;  /* 0x000000ff0800720c */ /* 0x000fe20003f45070 */
[----:B------:R-:W-:Y:S01]  /*0860*/  IMAD.MOV.U32 R8, RZ, RZ, RZ ;  /* 0x000000ffff087224 */ /* 0x000fe200078e00ff */
[----:B------:R-:W-:Y:S01]  /*0870*/  LOP3.LUT R21, R10, 0xc, RZ, 0xfc, !PT ;  /* 0x0000000c0a157812 */ /* 0x000fe200078efcff */
[----:B------:R-:W-:Y:S01]  /*0880*/  IMAD R17, R17, R6, RZ ;  /* 0x0000000611117224 */ /* 0x000fe200078e02ff */
[----:B------:R-:W-:Y:S01]  /*0890*/  IABS R18, R25 ;  /* 0x0000001900127213 */ /* 0x000fe20000000000 */
[----:B------:R-:W-:Y:S01]  /*08a0*/  IMAD.HI.U32 R7, R12, R16, RZ ;  /* 0x000000100c077227 */ /* 0x000fe200078e00ff */
[----:B------:R-:W-:-:S02]  /*08b0*/  LOP3.LUT R4, R4, R13, RZ, 0x3c, !PT ;  /* 0x0000000d04047212 */ /* 0x000fc400078e3cff */
[----:B------:R-:W-:Y:S01]  /*08c0*/  ISETP.GE.AND P6, PT, R23, RZ, PT ;  /* 0x000000ff1700720c */ /* 0x000fe20003fc6270 */
[--C-:B------:R-:W-:Y:S01]  /*08d0*/  @!P0 IMAD.IADD R14, R14, 0x1, -R5.reuse ;  /* 0x000000010e0e8824 */ /* 0x100fe200078e0a05 */
[----:B------:R-:W-:Y:S01]  /*08e0*/  ISETP.GE.AND P5, PT, R25, RZ, PT ;  /* 0x000000ff1900720c */ /* 0x000fe20003fa6270 */
[----:B------:R-:W-:Y:S01]  /*08f0*/  @!P1 IMAD.IADD R20, R20, 0x1, -R5 ;  /* 0x0000000114149824 */ /* 0x000fe200078e0a05 */
[C---:B------:R-:W-:Y:S01]  /*0900*/  LOP3.LUT R25, R10.reuse, 0x28, RZ, 0xfc, !PT ;  /* 0x000000280a197812 */ /* 0x040fe200078efcff */
[----:B------:R-:W-:Y:S01]  /*0910*/  IMAD.HI.U32 R8, R9, R17, R8 ;  /* 0x0000001109087227 */ /* 0x000fe200078e0008 */
[C---:B------:R-:W-:Y:S02]  /*0920*/  ISETP.GT.U32.AND P1, PT, R5.reuse, R14, PT ;  /* 0x0000000e0500720c */ /* 0x040fe40003f24070 */
[C---:B------:R-:W-:Y:S01]  /*0930*/  ISETP.GT.U32.AND P4, PT, R5.reuse, R20, PT ;  /* 0x000000140500720c */ /* 0x040fe20003f84070 */
[----:B------:R-:W-:Y:S01]  /*0940*/  IMAD.MOV R9, RZ, RZ, -R7 ;  /* 0x000000ffff097224 */ /* 0x000fe200078e0a07 */
[----:B------:R-:W-:Y:S01]  /*0950*/  LOP3.LUT R17, R10, 0x14, RZ, 0xfc, !PT ;  /* 0x000000140a117812 */ /* 0x000fe200078efcff */
[----:B------:R-:W-:Y:S01]  /*0960*/  IMAD R7, R22, R15, R19 ;  /* 0x0000000f16077224 */ /* 0x000fe200078e0213 */
[----:B------:R-:W-:Y:S01]  /*0970*/  IABS R15, R21 ;  /* 0x00000015000f7213 */ /* 0x000fe20000000000 */
[C---:B------:R-:W-:Y:S01]  /*0980*/  IMAD R16, R5.reuse, R9, R16 ;  /* 0x0000000905107224 */ /* 0x040fe200078e0210 */
[----:B------:R-:W-:Y:S01]  /*0990*/  LOP3.LUT R19, R10, 0x18, RZ, 0xfc, !PT ;  /* 0x000000180a137812 */ /* 0x000fe200078efcff */
[----:B------:R-:W-:Y:S01]  /*09a0*/  IMAD.IADD R226, R226, 0x1, R7 ;  /* 0x00000001e2e27824 */ /* 0x000fe200078e0207 */
[----:B------:R-:W-:Y:S01]  /*09b0*/  IABS R34, R25 ;  /* 0x0000001900227213 */ /* 0x000fe20000000000 */
[----:B------:R-:W-:Y:S01]  /*09c0*/  IMAD.HI.U32 R9, R12, R15, RZ ;  /* 0x0000000f0c097227 */ /* 0x000fe200078e00ff */
[----:B------:R-:W-:-:S02]  /*09d0*/  ISETP.GT.U32.AND P3, PT, R5, R16, PT ;  /* 0x000000100500720c */ /* 0x000fc40003f64070 */
[----:B------:R-:W-:Y:S01]  /*09e0*/  IABS R26, R19 ;  /* 0x00000013001a7213 */ /* 0x000fe20000000000 */
[--C-:B------:R-:W-:Y:S01]  /*09f0*/  @!P1 IMAD.IADD R14, R14, 0x1, -R5.reuse ;  /* 0x000000010e0e9824 */ /* 0x100fe200078e0a05 */
[----:B------:R-:W-:Y:S01]  /*0a00*/  ISETP.GE.AND P1, PT, R10, RZ, PT ;  /* 0x000000ff0a00720c */ /* 0x000fe20003f26270 */
[----:B------:R-:W-:Y:S01]  /*0a10*/  @!P4 IMAD.IADD R20, R20, 0x1, -R5 ;  /* 0x000000011414c824 */ /* 0x000fe200078e0a05 */
[----:B------:R-:W-:Y:S01]  /*0a20*/  ISETP.GE.AND P4, PT, R24, RZ, PT ;  /* 0x000000ff1800720c */ /* 0x000fe20003f86270 */
[----:B------:R-:W-:Y:S01]  /*0a30*/  IMAD.HI.U32 R13, R12, R18, RZ ;  /* 0x000000120c0d7227 */ /* 0x000fe200078e00ff */
[----:B------:R-:W-:Y:S02]  /*0a40*/  IABS R24, R17 ;  /* 0x0000001100187213 */ /* 0x000fe40000000000 */
[C---:B------:R-:W-:Y:S01]  /*0a50*/  LOP3.LUT R23, R10.reuse, 0x24, RZ, 0xfc, !PT ;  /* 0x000000240a177812 */ /* 0x040fe200078efcff */
[----:B------:R-:W-:Y:S01]  /*0a60*/  IMAD.MOV.U32 R7, RZ, RZ, R20 ;  /* 0x000000ffff077224 */ /* 0x000fe200078e0014 */
[C---:B------:R-:W-:Y:S01]  /*0a70*/  LOP3.LUT R27, R10.reuse, 0x34, RZ, 0xfc, !PT ;  /* 0x000000340a1b7812 */ /* 0x040fe200078efcff */
[----:B------:R-:W-:Y:S01]  /*0a80*/  IMAD.MOV R20, RZ, RZ, -R9 ;  /* 0x000000ffff147224 */ /* 0x000fe200078e0a09 */
[----:B------:R-:W-:Y:S01]  /*0a90*/  IABS R32, R23 ;  /* 0x0000001700207213 */ /* 0x000fe20000000000 */
[----:B------:R-:W-:Y:S01]  /*0aa0*/  IMAD.MOV R13, RZ, RZ, -R13 ;  /* 0x000000ffff0d7224 */ /* 0x000fe200078e0a0d */
[----:B------:R-:W-:Y:S01]  /*0ab0*/  IABS R40, R27 ;  /* 0x0000001b00287213 */ /* 0x000fe20000000000 */
[C---:B------:R-:W-:Y:S01]  /*0ac0*/  IMAD R20, R5.reuse, R20, R15 ;  /* 0x0000001405147224 */ /* 0x040fe200078e020f */
[C---:B------:R-:W-:Y:S01]  /*0ad0*/  LOP3.LUT R29, R10.reuse, 0x38, RZ, 0xfc, !PT ;  /* 0x000000380a1d7812 */ /* 0x040fe200078efcff */
[----:B------:R-:W-:Y:S01]  /*0ae0*/  @!P1 IMAD.MOV R14, RZ, RZ, -R14 ;  /* 0x000000ffff0e9224 */ /* 0x000fe200078e0a0e */
[----:B------:R-:W-:Y:S01]  /*0af0*/  LOP3.LUT R33, R10, 0x70, RZ, 0xfc, !PT ;  /* 0x000000700a217812 */ /* 0x000fe200078efcff */
[C---:B------:R-:W-:Y:S01]  /*0b00*/  IMAD R18, R5.reuse, R13, R18 ;  /* 0x0000000d05127224 */ /* 0x040fe200078e0212 */
[C---:B------:R-:W-:Y:S01]  /*0b10*/  ISETP.GT.U32.AND P1, PT, R5.reuse, R20, PT ;  /* 0x000000140500720c */ /* 0x040fe20003f24070 */
[----:B------:R-:W-:Y:S01]  /*0b20*/  @!P3 IMAD.IADD R16, R16, 0x1, -R5 ;  /* 0x000000011010b824 */ /* 0x000fe200078e0a05 */
[----:B------:R-:W-:Y:S01]  /*0b30*/  LOP3.LUT R13, R10, 0x10, RZ, 0xfc, !PT ;  /* 0x000000100a0d7812 */ /* 0x000fe200078efcff */
[----:B------:R-:W-:Y:S01]  /*0b40*/  @!P6 IMAD.MOV R7, RZ, RZ, -R7 ;  /* 0x000000ffff07e224 */ /* 0x000fe200078e0a07 */
[C---:B------:R-:W-:Y:S01]  /*0b50*/  ISETP.GT.U32.AND P0, PT, R5.reuse, R18, PT ;  /* 0x000000120500720c */ /* 0x040fe20003f04070 */
[----:B------:R-:W-:Y:S01]  /*0b60*/  IMAD R226, R226, 0x80, R11 ;  /* 0x00000080e2e27824 */ /* 0x000fe200078e020b */
[----:B------:R-:W-:Y:S01]  /*0b70*/  IABS R22, R13 ;  /* 0x0000000d00167213 */ /* 0x000fe20000000000 */
[----:B------:R-:W-:Y:S01]  /*0b80*/  IMAD R204, R72, 0x2, R205 ;  /* 0x0000000248cc7824 */ /* 0x000fe200078e02cd */
[----:B------:R-:W-:Y:S01]  /*0b90*/  ISETP.GT.U32.AND P3, PT, R5, R16, PT ;  /* 0x000000100500720c */ /* 0x000fe20003f64070 */
[----:B------:R-:W-:Y:S01]  /*0ba0*/  IMAD.SHL.U32 R193, R205, 0x4, RZ ;  /* 0x00000004cdc17824 */ /* 0x000fe200078e00ff */
[----:B------:R-:W-:Y:S01]  /*0bb0*/  ISETP.GE.AND P6, PT, R21, RZ, PT ;  /* 0x000000ff1500720c */ /* 0x000fe20003fc6270 */
[----:B------:R-:W-:Y:S01]  /*0bc0*/  IMAD.HI.U32 R9, R12, R22, RZ ;  /* 0x000000160c097227 */ /* 0x000fe200078e00ff */
[----:B------:R-:W-:-:S02]  /*0bd0*/  LOP3.LUT R21, R10, 0x20, RZ, 0xfc, !PT ;  /* 0x000000200a157812 */ /* 0x000fc400078efcff */
[----:B------:R-:W-:Y:S01]  /*0be0*/  IABS R42, R29 ;  /* 0x0000001d002a7213 */ /* 0x000fe20000000000 */
[----:B------:R-:W-:Y:S01]  /*0bf0*/  @!P1 IMAD.IADD R20, R20, 0x1, -R5 ;  /* 0x0000000114149824 */ /* 0x000fe200078e0a05 */
[----:B------:R-:W-:Y:S01]  /*0c00*/  IABS R30, R21 ;  /* 0x00000015001e7213 */ /* 0x000fe20000000000 */
[----:B------:R-:W-:Y:S01]  /*0c10*/  IMAD.MOV R15, RZ, RZ, -R9 ;  /* 0x000000ffff0f7224 */ /* 0x000fe200078e0a09 */
[----:B------:R-:W-:Y:S01]  /*0c20*/  LOP3.LUT R11, R10, 0x50, RZ, 0xfc, !PT ;  /* 0x000000500a0b7812 */ /* 0x000fe200078efcff */
[----:B------:R-:W-:Y:S01]  /*0c30*/  IMAD.HI.U32 R9, R12, R24, RZ ;  /* 0x000000180c097227 */ /* 0x000fe200078e00ff */
[C---:B------:R-:W-:Y:S02]  /*0c40*/  ISETP.GT.U32.AND P1, PT, R5.reuse, R20, PT ;  /* 0x000000140500720c */ /* 0x040fe40003f24070 */
[----:B------:R-:W-:Y:S01]  /*0c50*/  IABS R54, R11 ;  /* 0x0000000b00367213 */ /* 0x000fe20000000000 */
[----:B------:R-:W-:Y:S01]  /*0c60*/  @!P0 IMAD.IADD R18, R18, 0x1, -R5 ;  /* 0x0000000112128824 */ /* 0x000fe200078e0a05 */
[----:B------:R-:W-:Y:S01]  /*0c70*/  LOP3.LUT R31, R10, 0x6c, RZ, 0xfc, !PT ;  /* 0x0000006c0a1f7812 */ /* 0x000fe200078efcff */
[----:B------:R-:W-:Y:S01]  /*0c80*/  IMAD.MOV R9, RZ, RZ, -R9 ;  /* 0x000000ffff097224 */ /* 0x000fe200078e0a09 */
[----:B------:R-:W-:Y:S01]  /*0c90*/  IABS R70, R33 ;  /* 0x0000002100467213 */ /* 0x000fe20000000000 */
[--C-:B------:R-:W-:Y:S01]  /*0ca0*/  @!P3 IMAD.IADD R16, R16, 0x1, -R5.reuse ;  /* 0x000000011010b824 */ /* 0x100fe200078e0a05 */
[C---:B------:R-:W-:Y:S01]  /*0cb0*/  ISETP.GT.U32.AND P0, PT, R5.reuse, R18, PT ;  /* 0x000000120500720c */ /* 0x040fe20003f04070 */
[----:B------:R-:W-:Y:S01]  /*0cc0*/  IMAD R24, R5, R9, R24 ;  /* 0x0000000905187224 */ /* 0x000fe200078e0218 */
[----:B------:R-:W-:Y:S01]  /*0cd0*/  ISETP.GE.AND P3, PT, R13, RZ, PT ;  /* 0x000000ff0d00720c */ /* 0x000fe20003f66270 */
[C---:B------:R-:W-:Y:S01]  /*0ce0*/  IMAD R22, R5.reuse, R15, R22 ;  /* 0x0000000f05167224 */ /* 0x040fe200078e0216 */
[----:B------:R-:W-:Y:S01]  /*0cf0*/  IABS R68, R31 ;  /* 0x0000001f00447213 */ /* 0x000fe20000000000 */
[----:B------:R-:W-:Y:S01]  /*0d00*/  @!P1 IMAD.IADD R20, R20, 0x1, -R5 ;  /* 0x0000000114149824 */ /* 0x000fe200078e0a05 */
[----:B------:R-:W-:Y:S01]  /*0d10*/  ISETP.GT.U32.AND P1, PT, R5, R24, PT ;  /* 0x000000180500720c */ /* 0x000fe20003f24070 */
[----:B------:R-:W-:Y:S01]  /*0d20*/  @!P4 IMAD.MOV R16, RZ, RZ, -R16 ;  /* 0x000000ffff10c224 */ /* 0x000fe200078e0a10 */
[----:B------:R-:W-:Y:S01]  /*0d30*/  ISETP.GE.AND P4, PT, R19, RZ, PT ;  /* 0x000000ff1300720c */ /* 0x000fe20003f86270 */
[----:B------:R-:W-:Y:S01]  /*0d40*/  IMAD.HI.U32 R13, R12, R26, RZ ;  /* 0x0000001a0c0d7227 */ /* 0x000fe200078e00ff */
[----:B------:R-:W-:-:S02]  /*0d50*/  LOP3.LUT R19, R10, 0x1c, RZ, 0xfc, !PT ;  /* 0x0000001c0a137812 */ /* 0x000fc400078efcff */
[----:B------:R-:W-:Y:S01]  /*0d60*/  LOP3.LUT R236, R3, 0x4, RZ, 0xfc, !PT ;  /* 0x0000000403ec7812 */ /* 0x000fe200078efcff */
[----:B------:R-:W-:Y:S01]  /*0d70*/  @!P0 IMAD.IADD R18, R18, 0x1, -R5 ;  /* 0x0000000112128824 */ /* 0x000fe200078e0a05 */
[----:B------:R-:W-:Y:S01]  /*0d80*/  IABS R28, R19 ;  /* 0x00000013001c7213 */ /* 0x000fe20000000000 */
[----:B------:R-:W-:Y:S01]  /*0d90*/  IMAD.MOV R13, RZ, RZ, -R13 ;  /* 0x000000ffff0d7224 */ /* 0x000fe200078e0a0d */
[----:B------:R-:W-:Y:S01]  /*0da0*/  ISETP.GE.AND P0, PT, R17, RZ, PT ;  /* 0x000000ff1100720c */ /* 0x000fe20003f06270 */
[----:B------:R-:W-:Y:S01]  /*0db0*/  @!P5 IMAD.MOV R18, RZ, RZ, -R18 ;  /* 0x000000ffff12d224 */ /* 0x000fe200078e0a12 */
[----:B------:R-:W-:Y:S01]  /*0dc0*/  ISETP.GT.U32.AND P5, PT, R5, R22, PT ;  /* 0x000000160500720c */ /* 0x000fe20003fa4070 */
[----:B------:R-:W-:Y:S01]  /*0dd0*/  @!P1 IMAD.IADD R24, R24, 0x1, -R5 ;  /* 0x0000000118189824 */ /* 0x000fe200078e0a05 */
[----:B------:R-:W-:Y:S01]  /*0de0*/  LOP3.LUT R234, R3, 0x8, RZ, 0xfc, !PT ;  /* 0x0000000803ea7812 */ /* 0x000fe200078efcff */
[----:B------:R-:W-:Y:S01]  /*0df0*/  IMAD R26, R5, R13, R26 ;  /* 0x0000000d051a7224 */ /* 0x000fe200078e021a */
[----:B------:R-:W-:Y:S01]  /*0e00*/  LOP3.LUT R232, R3, 0xc, RZ, 0xfc, !PT ;  /* 0x0000000c03e87812 */ /* 0x000fe200078efcff */
[----:B------:R-:W-:Y:S01]  /*0e10*/  IMAD.HI.U32 R9, R12, R28, RZ ;  /* 0x0000001c0c097227 */ /* 0x000fe200078e00ff */
[----:B------:R-:W-:-:S02]  /*0e20*/  ISETP.GT.U32.AND P1, PT, R5, R24, PT ;  /* 0x000000180500720c */ /* 0x000fc40003f24070 */
[----:B------:R-:W-:Y:S01]  /*0e30*/  LOP3.LUT R230, R3, 0x10, RZ, 0xfc, !PT ;  /* 0x0000001003e67812 */ /* 0x000fe200078efcff */
[----:B------:R-:W-:Y:S01]  /*0e40*/  @!P6 IMAD.MOV R20, RZ, RZ, -R20 ;  /* 0x000000ffff14e224 */ /* 0x000fe200078e0a14 */
[----:B------:R-:W-:Y:S01]  /*0e50*/  ISETP.GT.U32.AND P6, PT, R5, R26, PT ;  /* 0x0000001a0500720c */ /* 0x000fe20003fc4070 */
[----:B------:R-:W-:Y:S01]  /*0e60*/  IMAD.HI.U32 R13, R12, R30, RZ ;  /* 0x0000001e0c0d7227 */ /* 0x000fe200078e00ff */
[C---:B------:R-:W-:Y:S02]  /*0e70*/  LOP3.LUT R228, R3.reuse, 0x14, RZ, 0xfc, !PT ;  /* 0x0000001403e47812 */ /* 0x040fe400078efcff */
[C---:B------:R-:W-:Y:S01]  /*0e80*/  LOP3.LUT R225, R3.reuse, 0x18, RZ, 0xfc, !PT ;  /* 0x0000001803e17812 */ /* 0x040fe200078efcff */
[----:B------:R-:W-:Y:S01]  /*0e90*/  IMAD.MOV R9, RZ, RZ, -R9 ;  /* 0x000000ffff097224 */ /* 0x000fe200078e0a09 */
[C---:B------:R-:W-:Y:S01]  /*0ea0*/  LOP3.LUT R223, R3.reuse, 0x1c, RZ, 0xfc, !PT ;  /* 0x0000001c03df7812 */ /* 0x040fe200078efcff */
[----:B------:R-:W-:Y:S01]  /*0eb0*/  @!P5 IMAD.IADD R22, R22, 0x1, -R5 ;  /* 0x000000011616d824 */ /* 0x000fe200078e0a05 */
[C---:B------:R-:W-:Y:S01]  /*0ec0*/  LOP3.LUT R221, R3.reuse, 0x20, RZ, 0xfc, !PT ;  /* 0x0000002003dd7812 */ /* 0x040fe200078efcff */
[----:B------:R-:W-:Y:S01]  /*0ed0*/  IMAD.MOV R13, RZ, RZ, -R13 ;  /* 0x000000ffff0d7224 */ /* 0x000fe200078e0a0d */
[----:B------:R-:W-:Y:S01]  /*0ee0*/  LOP3.LUT R219, R3, 0x24, RZ, 0xfc, !PT ;  /* 0x0000002403db7812 */ /* 0x000fe200078efcff */
[C---:B------:R-:W-:Y:S01]  /*0ef0*/  IMAD R28, R5.reuse, R9, R28 ;  /* 0x00000009051c7224 */ /* 0x040fe200078e021c */
[C---:B------:R-:W-:Y:S01]  /*0f00*/  ISETP.GT.U32.AND P5, PT, R5.reuse, R22, PT ;  /* 0x000000160500720c */ /* 0x040fe20003fa4070 */
[----:B------:R-:W-:Y:S01]  /*0f10*/  IMAD R30, R5, R13, R30 ;  /* 0x0000000d051e7224 */ /* 0x000fe200078e021e */
[----:B------:R-:W-:Y:S01]  /*0f20*/  LOP3.LUT R217, R3, 0x28, RZ, 0xfc, !PT ;  /* 0x0000002803d97812 */ /* 0x000fe200078efcff */
[----:B------:R-:W-:Y:S01]  /*0f30*/  @!P1 IMAD.IADD R24, R24, 0x1, -R5 ;  /* 0x0000000118189824 */ /* 0x000fe200078e0a05 */
[----:B------:R-:W-:Y:S01]  /*0f40*/  ISETP.GT.U32.AND P1, PT, R5, R28, PT ;  /* 0x0000001c0500720c */ /* 0x000fe20003f24070 */
[----:B------:R-:W-:Y:S01]  /*0f50*/  IMAD.HI.U32 R17, R12, R34, RZ ;  /* 0x000000220c117227 */ /* 0x000fe200078e00ff */
[----:B------:R-:W-:-:S02]  /*0f60*/  LOP3.LUT R215, R3, 0x2c, RZ, 0xfc, !PT ;  /* 0x0000002c03d77812 */ /* 0x000fc400078efcff */
[----:B------:R-:W-:Y:S01]  /*0f70*/  LOP3.LUT R213, R3, 0x30, RZ, 0xfc, !PT ;  /* 0x0000003003d57812 */ /* 0x000fe200078efcff */
[----:B------:R-:W-:Y:S01]  /*0f80*/  @!P6 IMAD.IADD R26, R26, 0x1, -R5 ;  /* 0x000000011a1ae824 */ /* 0x000fe200078e0a05 */
[----:B------:R-:W-:Y:S01]  /*0f90*/  ISETP.GT.U32.AND P6, PT, R5, R30, PT ;  /* 0x0000001e0500720c */ /* 0x000fe20003fc4070 */
[----:B------:R-:W-:Y:S01]  /*0fa0*/  IMAD.MOV R17, RZ, RZ, -R17 ;  /* 0x000000ffff117224 */ /* 0x000fe200078e0a11 */
[----:B------:R-:W-:Y:S01]  /*0fb0*/  LOP3.LUT R211, R3, 0x34, RZ, 0xfc, !PT ;  /* 0x0000003403d37812 */ /* 0x000fe200078efcff */
[--C-:B------:R-:W-:Y:S01]  /*0fc0*/  @!P5 IMAD.IADD R22, R22, 0x1, -R5.reuse ;  /* 0x000000011616d824 */ /* 0x100fe200078e0a05 */
[----:B------:R-:W-:Y:S01]  /*0fd0*/  ISETP.GE.AND P5, PT, R19, RZ, PT ;  /* 0x000000ff1300720c */ /* 0x000fe20003fa6270 */
[----:B------:R-:W-:Y:S01]  /*0fe0*/  IMAD R34, R5, R17, R34 ;  /* 0x0000001105227224 */ /* 0x000fe200078e0222 */
[----:B------:R-:W-:Y:S01]  /*0ff0*/  LOP3.LUT R17, R10, 0x2c, RZ, 0xfc, !PT ;  /* 0x0000002c0a117812 */ /* 0x000fe200078efcff */
[----:B------:R-:W-:Y:S01]  /*1000*/  @!P1 IMAD.IADD R28, R28, 0x1, -R5 ;  /* 0x000000011c1c9824 */ /* 0x000fe200078e0a05 */
[----:B------:R-:W-:Y:S01]  /*1010*/  LOP3.LUT R19, R10, 0x30, RZ, 0xfc, !PT ;  /* 0x000000300a137812 */ /* 0x000fe200078efcff */
[----:B------:R-:W-:Y:S01]  /*1020*/  @!P3 IMAD.MOV R22, RZ, RZ, -R22 ;  /* 0x000000ffff16b224 */ /* 0x000fe200078e0a16 */
[----:B------:R-:W-:Y:S01]  /*1030*/  IABS R36, R17 ;  /* 0x0000001100247213 */ /* 0x000fe20000000000 */
[----:B------:R-:W-:Y:S01]  /*1040*/  IMAD.HI.U32 R15, R12, R32, RZ ;  /* 0x000000200c0f7227 */ /* 0x000fe200078e00ff */
[----:B------:R-:W-:-:S02]  /*1050*/  IABS R38, R19 ;  /* 0x0000001300267213 */ /* 0x000fc40000000000 */
[C---:B------:R-:W-:Y:S01]  /*1060*/  ISETP.GT.U32.AND P3, PT, R5.reuse, R28, PT ;  /* 0x0000001c0500720c */ /* 0x040fe20003f64070 */
[----:B------:R-:W-:Y:S01]  /*1070*/  @!P6 IMAD.IADD R30, R30, 0x1, -R5 ;  /* 0x000000011e1ee824 */ /* 0x000fe200078e0a05 */
[----:B------:R-:W-:Y:S01]  /*1080*/  ISETP.GT.U32.AND P1, PT, R5, R26, PT ;  /* 0x0000001a0500720c */ /* 0x000fe20003f24070 */
[C---:B------:R-:W-:Y:S01]  /*1090*/  IMAD.HI.U32 R9, R12.reuse, R36, RZ ;  /* 0x000000240c097227 */ /* 0x040fe200078e00ff */
[----:B------:R-:W-:Y:S02]  /*10a0*/  LOP3.LUT R209, R3, 0x38, RZ, 0xfc, !PT ;  /* 0x0000003803d17812 */ /* 0x000fe400078efcff */
[----:B------:R-:W-:Y:S01]  /*10b0*/  ISETP.GT.U32.AND P6, PT, R5, R30, PT ;  /* 0x0000001e0500720c */ /* 0x000fe20003fc4070 */
[----:B------:R-:W-:Y:S01]  /*10c0*/  IMAD.MOV R15, RZ, RZ, -R15 ;  /* 0x000000ffff0f7224 */ /* 0x000fe200078e0a0f */
[C---:B------:R-:W-:Y:S01]  /*10d0*/  LOP3.LUT R207, R3.reuse, 0x3c, RZ, 0xfc, !PT ;  /* 0x0000003c03cf7812 */ /* 0x040fe200078efcff */
[----:B------:R-:W-:Y:S01]  /*10e0*/  IMAD.HI.U32 R13, R12, R38, RZ ;  /* 0x000000260c0d7227 */ /* 0x000fe200078e00ff */
[----:B------:R-:W-:-:S02]  /*10f0*/  LOP3.LUT R237, R3, 0x2, RZ, 0xfc, !PT ;  /* 0x0000000203ed7812 */ /* 0x000fc400078efcff */
[C---:B------:R-:W-:Y:S01]  /*1100*/  LOP3.LUT R235, R3.reuse, 0x6, RZ, 0xfc, !PT ;  /* 0x0000000603eb7812 */ /* 0x040fe200078efcff */
[----:B------:R-:W-:Y:S01]  /*1110*/  IMAD.MOV R9, RZ, RZ, -R9 ;  /* 0x000000ffff097224 */ /* 0x000fe200078e0a09 */
[----:B------:R-:W-:Y:S01]  /*1120*/  LOP3.LUT R233, R3, 0xa, RZ, 0xfc, !PT ;  /* 0x0000000a03e97812 */ /* 0x000fe200078efcff */
[----:B------:R-:W-:Y:S01]  /*1130*/  IMAD R32, R5, R15, R32 ;  /* 0x0000000f05207224 */ /* 0x000fe200078e0220 */
[C---:B------:R-:W-:Y:S01]  /*1140*/  LOP3.LUT R231, R3.reuse, 0xe, RZ, 0xfc, !PT ;  /* 0x0000000e03e77812 */ /* 0x040fe200078efcff */
[----:B------:R-:W-:Y:S01]  /*1150*/  IMAD.MOV R15, RZ, RZ, -R13 ;  /* 0x000000ffff0f7224 */ /* 0x000fe200078e0a0d */
[----:B------:R-:W-:Y:S01]  /*1160*/  LOP3.LUT R229, R3, 0x12, RZ, 0xfc, !PT ;  /* 0x0000001203e57812 */ /* 0x000fe200078efcff */
[----:B------:R-:W-:Y:S01]  /*1170*/  IMAD R36, R5, R9, R36 ;  /* 0x0000000905247224 */ /* 0x000fe200078e0224 */
[----:B------:R-:W-:Y:S01]  /*1180*/  LOP3.LUT R227, R3, 0x16, RZ, 0xfc, !PT ;  /* 0x0000001603e37812 */ /* 0x000fe200078efcff */
[C---:B------:R-:W-:Y:S01]  /*1190*/  IMAD R38, R5.reuse, R15, R38 ;  /* 0x0000000f05267224 */ /* 0x040fe200078e0226 */
[----:B------:R-:W-:Y:S01]  /*11a0*/  LOP3.LUT R15, R10, 0x3c, RZ, 0xfc, !PT ;  /* 0x0000003c0a0f7812 */ /* 0x000fe200078efcff */
[--C-:B------:R-:W-:Y:S01]  /*11b0*/  @!P3 IMAD.IADD R28, R28, 0x1, -R5.reuse ;  /* 0x000000011c1cb824 */ /* 0x100fe200078e0a05 */
[C---:B------:R-:W-:Y:S01]  /*11c0*/  ISETP.GT.U32.AND P3, PT, R5.reuse, R36, PT ;  /* 0x000000240500720c */ /* 0x040fe20003f64070 */
[----:B------:R-:W-:Y:S01]  /*11d0*/  @!P6 IMAD.IADD R30, R30, 0x1, -R5 ;  /* 0x000000011e1ee824 */ /* 0x000fe200078e0a05 */
[C---:B------:R-:W-:Y:S01]  /*11e0*/  ISETP.GT.U32.AND P6, PT, R5.reuse, R38, PT ;  /* 0x000000260500720c */ /* 0x040fe20003fc4070 */
[----:B------:R-:W-:Y:S01]  /*11f0*/  @!P0 IMAD.MOV R24, RZ, RZ, -R24 ;  /* 0x000000ffff188224 */ /* 0x000fe200078e0a18 */
[----:B------:R-:W-:Y:S01]  /*1200*/  ISETP.GT.U32.AND P0, PT, R5, R32, PT ;  /* 0x000000200500720c */ /* 0x000fe20003f04070 */
[----:B------:R-:W-:Y:S01]  /*1210*/  @!P5 IMAD.MOV R28, RZ, RZ, -R28 ;  /* 0x000000ffff1cd224 */ /* 0x000fe200078e0a1c */
[----:B------:R-:W-:Y:S01]  /*1220*/  IABS R44, R15 ;  /* 0x0000000f002c7213 */ /* 0x000fe20000000000 */
[----:B------:R-:W-:Y:S01]  /*1230*/  IMAD.HI.U32 R9, R12, R40, RZ ;  /* 0x000000280c097227 */ /* 0x000fe200078e00ff */
[----:B------:R-:W-:-:S02]  /*1240*/  LOP3.LUT R224, R3, 0x1a, RZ, 0xfc, !PT ;  /* 0x0000001a03e07812 */ /* 0x000fc400078efcff */
[----:B------:R-:W-:Y:S01]  /*1250*/  LOP3.LUT R222, R3, 0x1e, RZ, 0xfc, !PT ;  /* 0x0000001e03de7812 */ /* 0x000fe200078efcff */
[--C-:B------:R-:W-:Y:S01]  /*1260*/  @!P1 IMAD.IADD R26, R26, 0x1, -R5.reuse ;  /* 0x000000011a1a9824 */ /* 0x100fe200078e0a05 */
[----:B------:R-:W-:Y:S01]  /*1270*/  ISETP.GT.U32.AND P1, PT, R5, R34, PT ;  /* 0x000000220500720c */ /* 0x000fe20003f24070 */
[--C-:B------:R-:W-:Y:S01]  /*1280*/  @!P3 IMAD.IADD R36, R36, 0x1, -R5.reuse ;  /* 0x000000012424b824 */ /* 0x100fe200078e0a05 */
[C---:B------:R-:W-:Y:S01]  /*1290*/  LOP3.LUT R220, R3.reuse, 0x22, RZ, 0xfc, !PT ;  /* 0x0000002203dc7812 */ /* 0x040fe200078efcff */
[--C-:B------:R-:W-:Y:S01]  /*12a0*/  @!P6 IMAD.IADD R38, R38, 0x1, -R5.reuse ;  /* 0x000000012626e824 */ /* 0x100fe200078e0a05 */
[----:B------:R-:W-:Y:S01]  /*12b0*/  LOP3.LUT R218, R3, 0x26, RZ, 0xfc, !PT ;  /* 0x0000002603da7812 */ /* 0x000fe200078efcff */
[----:B------:R-:W-:Y:S01]  /*12c0*/  @!P0 IMAD.IADD R32, R32, 0x1, -R5 ;  /* 0x0000000120208824 */ /* 0x000fe200078e0a05 */
[----:B------:R-:W-:Y:S01]  /*12d0*/  ISETP.GT.U32.AND P6, PT, R5, R36, PT ;  /* 0x000000240500720c */ /* 0x000fe20003fc4070 */
[----:B------:R-:W-:Y:S01]  /*12e0*/  IMAD.MOV R9, RZ, RZ, -R9 ;  /* 0x000000ffff097224 */ /* 0x000fe200078e0a09 */
[----:B------:R-:W-:Y:S01]  /*12f0*/  ISETP.GE.AND P0, PT, R21, RZ, PT ;  /* 0x000000ff1500720c */ /* 0x000fe20003f06270 */
[----:B------:R-:W-:Y:S01]  /*1300*/  IMAD.HI.U32 R13, R12, R42, RZ ;  /* 0x0000002a0c0d7227 */ /* 0x000fe200078e00ff */
[----:B------:R-:W-:-:S02]  /*1310*/  ISETP.GT.U32.AND P5, PT, R5, R38, PT ;  /* 0x000000260500720c */ /* 0x000fc40003fa4070 */
[----:B------:R-:W-:Y:S01]  /*1320*/  LOP3.LUT R21, R10, 0x40, RZ, 0xfc, !PT ;  /* 0x000000400a157812 */ /* 0x000fe200078efcff */
[C---:B------:R-:W-:Y:S01]  /*1330*/  IMAD R40, R5.reuse, R9, R40 ;  /* 0x0000000905287224 */ /* 0x040fe200078e0228 */
[----:B------:R-:W-:Y:S01]  /*1340*/  ISETP.GT.U32.AND P3, PT, R5, R32, PT ;  /* 0x000000200500720c */ /* 0x000fe20003f64070 */
[----:B------:R-:W-:Y:S01]  /*1350*/  IMAD.MOV R13, RZ, RZ, -R13 ;  /* 0x000000ffff0d7224 */ /* 0x000fe200078e0a0d */
[----:B------:R-:W-:Y:S01]  /*1360*/  IABS R46, R21 ;  /* 0x00000015002e7213 */ /* 0x000fe20000000000 */
[----:B------:R-:W-:Y:S01]  /*1370*/  IMAD.HI.U32 R9, R12, R44, RZ ;  /* 0x0000002c0c097227 */ /* 0x000fe200078e00ff */
[C---:B------:R-:W-:Y:S02]  /*1380*/  LOP3.LUT R216, R3.reuse, 0x2a, RZ, 0xfc, !PT ;  /* 0x0000002a03d87812 */ /* 0x040fe400078efcff */
[----:B------:R-:W-:Y:S01]  /*1390*/  LOP3.LUT R214, R3, 0x2e, RZ, 0xfc, !PT ;  /* 0x0000002e03d67812 */ /* 0x000fe200078efcff */
[--C-:B------:R-:W-:Y:S01]  /*13a0*/  @!P6 IMAD.IADD R36, R36, 0x1, -R5.reuse ;  /* 0x000000012424e824 */ /* 0x100fe200078e0a05 */
[----:B------:R-:W-:Y:S01]  /*13b0*/  ISETP.GE.AND P6, PT, R17, RZ, PT ;  /* 0x000000ff1100720c */ /* 0x000fe20003fc6270 */
[----:B------:R-:W-:Y:S01]  /*13c0*/  @!P0 IMAD.MOV R30, RZ, RZ, -R30 ;  /* 0x000000ffff1e8224 */ /* 0x000fe200078e0a1e */
[----:B------:R-:W-:Y:S01]  /*13d0*/  ISETP.GT.U32.AND P0, PT, R5, R40, PT ;  /* 0x000000280500720c */ /* 0x000fe20003f04070 */
[----:B------:R-:W-:Y:S01]  /*13e0*/  @!P5 IMAD.IADD R38, R38, 0x1, -R5 ;  /* 0x000000012626d824 */ /* 0x000fe200078e0a05 */
[----:B------:R-:W-:Y:S01]  /*13f0*/  ISETP.GE.AND P5, PT, R19, RZ, PT ;  /* 0x000000ff1300720c */ /* 0x000fe20003fa6270 */
[----:B------:R-:W-:Y:S01]  /*1400*/  IMAD R42, R5, R13, R42 ;  /* 0x0000000d052a7224 */ /* 0x000fe200078e022a */
[----:B------:R-:W-:Y:S01]  /*1410*/  LOP3.LUT R17, R10, 0x48, RZ, 0xfc, !PT ;  /* 0x000000480a117812 */ /* 0x000fe200078efcff */
[----:B------:R-:W-:Y:S01]  /*1420*/  IMAD.HI.U32 R13, R12, R46, RZ ;  /* 0x0000002e0c0d7227 */ /* 0x000fe200078e00ff */
[----:B------:R-:W-:-:S02]  /*1430*/  LOP3.LUT R19, R10, 0x58, RZ, 0xfc, !PT ;  /* 0x000000580a137812 */ /* 0x000fc400078efcff */
[----:B------:R-:W-:Y:S01]  /*1440*/  IABS R50, R17 ;  /* 0x0000001100327213 */ /* 0x000fe20000000000 */
[----:B------:R-:W-:Y:S01]  /*1450*/  IMAD.MOV R9, RZ, RZ, -R9 ;  /* 0x000000ffff097224 */ /* 0x000fe200078e0a09 */
[----:B------:R-:W-:Y:S01]  /*1460*/  IABS R58, R19 ;  /* 0x00000013003a7213 */ /* 0x000fe20000000000 */
[----:B------:R-:W-:Y:S01]  /*1470*/  @!P1 IMAD.IADD R34, R34, 0x1, -R5 ;  /* 0x0000000122229824 */ /* 0x000fe200078e0a05 */
[----:B------:R-:W-:Y:S01]  /*1480*/  ISETP.GE.AND P1, PT, R23, RZ, PT ;  /* 0x000000ff1700720c */ /* 0x000fe20003f26270 */
[----:B------:R-:W-:Y:S01]  /*1490*/  IMAD.MOV R13, RZ, RZ, -R13 ;  /* 0x000000ffff0d7224 */ /* 0x000fe200078e0a0d */
[C---:B------:R-:W-:Y:S01]  /*14a0*/  LOP3.LUT R23, R10.reuse, 0x64, RZ, 0xfc, !PT ;  /* 0x000000640a177812 */ /* 0x040fe200078efcff */
[C---:B------:R-:W-:Y:S01]  /*14b0*/  IMAD R44, R5.reuse, R9, R44 ;  /* 0x00000009052c7224 */ /* 0x040fe200078e022c */
[----:B------:R-:W-:Y:S01]  /*14c0*/  LOP3.LUT R9, R10, 0x44, RZ, 0xfc, !PT ;  /* 0x000000440a097812 */ /* 0x000fe200078efcff */
[C---:B------:R-:W-:Y:S01]  /*14d0*/  IMAD R46, R5.reuse, R13, R46 ;  /* 0x0000000d052e7224 */ /* 0x040fe200078e022e */
[----:B------:R-:W-:Y:S01]  /*14e0*/  IABS R64, R23 ;  /* 0x0000001700407213 */ /* 0x000fe20000000000 */
[----:B------:R-:W-:Y:S01]  /*14f0*/  @!P6 IMAD.MOV R36, RZ, RZ, -R36 ;  /* 0x000000ffff24e224 */ /* 0x000fe200078e0a24 */
[----:B------:R-:W-:Y:S01]  /*1500*/  ISETP.GT.U32.AND P6, PT, R5, R44, PT ;  /* 0x0000002c0500720c */ /* 0x000fe20003fc4070 */
[--C-:B------:R-:W-:Y:S01]  /*1510*/  @!P3 IMAD.IADD R32, R32, 0x1, -R5.reuse ;  /* 0x000000012020b824 */ /* 0x100fe200078e0a05 */
[----:B------:R-:W-:Y:S01]  /*1520*/  IABS R48, R9 ;  /* 0x0000000900307213 */ /* 0x000fe20000000000 */
[----:B------:R-:W-:Y:S01]  /*1530*/  @!P0 IMAD.IADD R40, R40, 0x1, -R5 ;  /* 0x0000000128288824 */ /* 0x000fe200078e0a05 */
[----:B------:R-:W-:Y:S01]  /*1540*/  ISETP.GE.AND P3, PT, R25, RZ, PT ;  /* 0x000000ff1900720c */ /* 0x000fe20003f66270 */
[----:B------:R-:W-:Y:S01]  /*1550*/  @!P5 IMAD.MOV R38, RZ, RZ, -R38 ;  /* 0x000000ffff26d224 */ /* 0x000fe200078e0a26 */
[C---:B------:R-:W-:Y:S01]  /*1560*/  ISETP.GT.U32.AND P5, PT, R5.reuse, R46, PT ;  /* 0x0000002e0500720c */ /* 0x040fe20003fa4070 */
[----:B------:R-:W-:Y:S01]  /*1570*/  @!P1 IMAD.MOV R32, RZ, RZ, -R32 ;  /* 0x000000ffff209224 */ /* 0x000fe200078e0a20 */
[C---:B------:R-:W-:Y:S01]  /*1580*/  ISETP.GT.U32.AND P1, PT, R5.reuse, R40, PT ;  /* 0x000000280500720c */ /* 0x040fe20003f24070 */
[----:B------:R-:W-:Y:S01]  /*1590*/  @!P4 IMAD.MOV R26, RZ, RZ, -R26 ;  /* 0x000000ffff1ac224 */ /* 0x000fe200078e0a1a */
[----:B------:R-:W-:Y:S01]  /*15a0*/  ISETP.GT.U32.AND P4, PT, R5, R34, PT ;  /* 0x000000220500720c */ /* 0x000fe20003f84070 */
[----:B------:R-:W-:Y:S01]  /*15b0*/  IMAD.HI.U32 R13, R12, R50, RZ ;  /* 0x000000320c0d7227 */ /* 0x000fe200078e00ff */
[----:B------:R-:W-:-:S02]  /*15c0*/  ISETP.GE.AND P0, PT, R27, RZ, PT ;  /* 0x000000ff1b00720c */ /* 0x000fc40003f06270 */
[----:B------:R-:W-:Y:S01]  /*15d0*/  LOP3.LUT R212, R3, 0x32, RZ, 0xfc, !PT ;  /* 0x0000003203d47812 */ /* 0x000fe200078efcff */
[--C-:B------:R-:W-:Y:S01]  /*15e0*/  @!P6 IMAD.IADD R44, R44, 0x1, -R5.reuse ;  /* 0x000000012c2ce824 */ /* 0x100fe200078e0a05 */
[----:B------:R-:W-:Y:S01]  /*15f0*/  ISETP.GE.AND P6, PT, R9, RZ, PT ;  /* 0x000000ff0900720c */ /* 0x000fe20003fc6270 */
[----:B------:R-:W-:Y:S01]  /*1600*/  IMAD.HI.U32 R9, R12, R48, RZ ;  /* 0x000000300c097227 */ /* 0x000fe200078e00ff */
[C---:B------:R-:W-:Y:S02]  /*1610*/  LOP3.LUT R210, R3.reuse, 0x36, RZ, 0xfc, !PT ;  /* 0x0000003603d27812 */ /* 0x040fe400078efcff */
[----:B------:R-:W-:Y:S01]  /*1620*/  LOP3.LUT R208, R3, 0x3a, RZ, 0xfc, !PT ;  /* 0x0000003a03d07812 */ /* 0x000fe200078efcff */
[--C-:B------:R-:W-:Y:S01]  /*1630*/  @!P5 IMAD.IADD R46, R46, 0x1, -R5.reuse ;  /* 0x000000012e2ed824 */ /* 0x100fe200078e0a05 */
[----:B------:R-:W-:Y:S01]  /*1640*/  ISETP.GT.U32.AND P5, PT, R5, R44, PT ;  /* 0x0000002c0500720c */ /* 0x000fe20003fa4070 */
[----:B------:R-:W-:Y:S01]  /*1650*/  @!P1 IMAD.IADD R40, R40, 0x1, -R5 ;  /* 0x0000000128289824 */ /* 0x000fe200078e0a05 */
[----:B------:R-:W-:Y:S01]  /*1660*/  ISETP.GE.AND P1, PT, R15, RZ, PT ;  /* 0x000000ff0f00720c */ /* 0x000fe20003f26270 */
[----:B------:R-:W-:Y:S01]  /*1670*/  IMAD.MOV R9, RZ, RZ, -R9 ;  /* 0x000000ffff097224 */ /* 0x000fe200078e0a09 */
[----:B------:R-:W-:Y:S01]  /*1680*/  LOP3.LUT R206, R3, 0x3e, RZ, 0xfc, !PT ;  /* 0x0000003e03ce7812 */ /* 0x000fe200078efcff */
[----:B------:R-:W-:Y:S01]  /*1690*/  @!P4 IMAD.IADD R34, R34, 0x1, -R5 ;  /* 0x000000012222c824 */ /* 0x000fe200078e0a05 */
[C---:B------:R-:W-:Y:S01]  /*16a0*/  ISETP.GT.U32.AND P4, PT, R5.reuse, R42, PT ;  /* 0x0000002a0500720c */ /* 0x040fe20003f84070 */
[----:B------:R-:W-:Y:S01]  /*16b0*/  IMAD R48, R5, R9, R48 ;  /* 0x0000000905307224 */ /* 0x000fe200078e0230 */
[----:B------:R-:W-:Y:S01]  /*16c0*/  LOP3.LUT R9, R10, 0x4c, RZ, 0xfc, !PT ;  /* 0x0000004c0a097812 */ /* 0x000fe200078efcff */
[----:B------:R-:W-:Y:S01]  /*16d0*/  IMAD.MOV R13, RZ, RZ, -R13 ;  /* 0x000000ffff0d7224 */ /* 0x000fe200078e0a0d */
[----:B------:R-:W-:Y:S01]  /*16e0*/  LOP3.LUT R180, R4, 0x40, RZ, 0x3c, !PT ;  /* 0x0000004004b47812 */ /* 0x000fe200078e3cff */
[----:B------:R-:W-:Y:S01]  /*16f0*/  @!P3 IMAD.MOV R34, RZ, RZ, -R34 ;  /* 0x000000ffff22b224 */ /* 0x000fe200078e0a22 */
[----:B------:R-:W-:Y:S01]  /*1700*/  IABS R52, R9 ;  /* 0x0000000900347213 */ /* 0x000fe20000000000 */
[--C-:B------:R-:W-:Y:S01]  /*1710*/  @!P5 IMAD.IADD R44, R44, 0x1, -R5.reuse ;  /* 0x000000012c2cd824 */ /* 0x100fe200078e0a05 */
[----:B------:R-:W-:Y:S01]  /*1720*/  ISETP.GE.AND P5, PT, R9, RZ, PT ;  /* 0x000000ff0900720c */ /* 0x000fe20003fa6270 */
[C---:B------:R-:W-:Y:S01]  /*1730*/  IMAD R50, R5.reuse, R13, R50 ;  /* 0x0000000d05327224 */ /* 0x040fe200078e0232 */
[----:B------:R-:W-:Y:S01]  /*1740*/  LOP3.LUT R13, R10, 0x54, RZ, 0xfc, !PT ;  /* 0x000000540a0d7812 */ /* 0x000fe200078efcff */
[----:B------:R-:W-:Y:S01]  /*1750*/  @!P1 IMAD.MOV R44, RZ, RZ, -R44 ;  /* 0x000000ffff2c9224 */ /* 0x000fe200078e0a2c */
[----:B------:R-:W-:Y:S01]  /*1760*/  ISETP.GT.U32.AND P1, PT, R5, R48, PT ;  /* 0x000000300500720c */ /* 0x000fe20003f24070 */
[----:B------:R-:W-:Y:S01]  /*1770*/  @!P4 IMAD.IADD R42, R42, 0x1, -R5 ;  /* 0x000000012a2ac824 */ /* 0x000fe200078e0a05 */
[----:B------:R-:W-:Y:S01]  /*1780*/  ISETP.GE.AND P4, PT, R29, RZ, PT ;  /* 0x000000ff1d00720c */ /* 0x000fe20003f86270 */
[----:B------:R-:W-:Y:S01]  /*1790*/  IMAD.HI.U32 R9, R12, R52, RZ ;  /* 0x000000340c097227 */ /* 0x000fe200078e00ff */
[----:B------:R-:W-:-:S02]  /*17a0*/  IABS R56, R13 ;  /* 0x0000000d00387213 */ /* 0x000fc40000000000 */
[C---:B------:R-:W-:Y:S01]  /*17b0*/  ISETP.GT.U32.AND P3, PT, R5.reuse, R42, PT ;  /* 0x0000002a0500720c */ /* 0x040fe20003f64070 */
[----:B------:R-:W-:Y:S01]  /*17c0*/  @!P0 IMAD.MOV R40, RZ, RZ, -R40 ;  /* 0x000000ffff288224 */ /* 0x000fe200078e0a28 */
[----:B------:R-:W-:Y:S01]  /*17d0*/  ISETP.GT.U32.AND P0, PT, R5, R46, PT ;  /* 0x0000002e0500720c */ /* 0x000fe20003f04070 */
[----:B------:R-:W-:Y:S01]  /*17e0*/  IMAD.MOV R9, RZ, RZ, -R9 ;  /* 0x000000ffff097224 */ /* 0x000fe200078e0a09 */
[----:B------:R-:W-:Y:S01]  /*17f0*/  LOP3.LUT R29, R10, 0x68, RZ, 0xfc, !PT ;  /* 0x000000680a1d7812 */ /* 0x000fe200078efcff */
[----:B------:R-:W-:-:S03]  /*1800*/  IMAD.HI.U32 R15, R12, R58, RZ ;  /* 0x0000003a0c0f7227 */ /* 0x000fc600078e00ff */
[----:B------:R-:W-:Y:S01]  /*1810*/  IABS R66, R29 ;  /* 0x0000001d00427213 */ /* 0x000fe20000000000 */
[--C-:B------:R-:W-:Y:S02]  /*1820*/  @!P1 IMAD.IADD R48, R48, 0x1, -R5.reuse ;  /* 0x0000000130309824 */ /* 0x100fe400078e0a05 */
[C---:B------:R-:W-:Y:S02]  /*1830*/  IMAD R52, R5.reuse, R9, R52 ;  /* 0x0000000905347224 */ /* 0x040fe400078e0234 */
[--C-:B------:R-:W-:Y:S01]  /*1840*/  @!P3 IMAD.IADD R42, R42, 0x1, -R5.reuse ;  /* 0x000000012a2ab824 */ /* 0x100fe200078e0a05 */
[----:B------:R-:W-:Y:S01]  /*1850*/  ISETP.GT.U32.AND P1, PT, R5, R48, PT ;  /* 0x000000300500720c */ /* 0x000fe20003f24070 */
[----:B------:R-:W-:Y:S01]  /*1860*/  @!P0 IMAD.IADD R46, R46, 0x1, -R5 ;  /* 0x000000012e2e8824 */ /* 0x000fe200078e0a05 */
[----:B------:R-:W-:Y:S01]  /*1870*/  ISETP.GE.AND P3, PT, R21, RZ, PT ;  /* 0x000000ff1500720c */ /* 0x000fe20003f66270 */
[----:B------:R-:W-:Y:S01]  /*1880*/  @!P4 IMAD.MOV R42, RZ, RZ, -R42 ;  /* 0x000000ffff2ac224 */ /* 0x000fe200078e0a2a */
[----:B------:R-:W-:Y:S01]  /*1890*/  LOP3.LUT R21, R10, 0x5c, RZ, 0xfc, !PT ;  /* 0x0000005c0a157812 */ /* 0x000fe200078efcff */
[----:B------:R-:W-:Y:S01]  /*18a0*/  IMAD.MOV R15, RZ, RZ, -R15 ;  /* 0x000000ffff0f7224 */ /* 0x000fe200078e0a0f */
[----:B------:R-:W-:Y:S01]  /*18b0*/  ISETP.GE.AND P0, PT, R11, RZ, PT ;  /* 0x000000ff0b00720c */ /* 0x000fe20003f06270 */
[----:B------:R-:W-:Y:S01]  /*18c0*/  IMAD.HI.U32 R11, R12, R54, RZ ;  /* 0x000000360c0b7227 */ /* 0x000fe200078e00ff */
[----:B------:R-:W-:-:S02]  /*18d0*/  IABS R60, R21 ;  /* 0x00000015003c7213 */ /* 0x000fc40000000000 */
[----:B------:R-:W-:Y:S01]  /*18e0*/  ISETP.GE.AND P4, PT, R17, RZ, PT ;  /* 0x000000ff1100720c */ /* 0x000fe20003f86270 */
[----:B------:R-:W-:Y:S02]  /*18f0*/  IMAD.MOV R11, RZ, RZ, -R11 ;  /* 0x000000ffff0b7224 */ /* 0x000fe400078e0a0b */
[----:B------:R-:W-:Y:S01]  /*1900*/  @!P1 IMAD.IADD R48, R48, 0x1, -R5 ;  /* 0x0000000130309824 */ /* 0x000fe200078e0a05 */
[----:B------:R-:W-:Y:S01]  /*1910*/  ISETP.GT.U32.AND P1, PT, R5, R50, PT ;  /* 0x000000320500720c */ /* 0x000fe20003f24070 */
[----:B------:R-:W-:-:S04]  /*1920*/  IMAD.HI.U32 R17, R12, R60, RZ ;  /* 0x0000003c0c117227 */ /* 0x000fc800078e00ff */
[----:B------:R-:W-:Y:S01]  /*1930*/  @!P6 IMAD.MOV R48, RZ, RZ, -R48 ;  /* 0x000000ffff30e224 */ /* 0x000fe200078e0a30 */
[C---:B------:R-:W-:Y:S01]  /*1940*/  ISETP.GT.U32.AND P6, PT, R5.reuse, R52, PT ;  /* 0x000000340500720c */ /* 0x040fe20003fc4070 */
[----:B------:R-:W-:Y:S02]  /*1950*/  IMAD R54, R5, R11, R54 ;  /* 0x0000000b05367224 */ /* 0x000fe400078e0236 */
[----:B------:R-:W-:Y:S02]  /*1960*/  IMAD.MOV R17, RZ, RZ, -R17 ;  /* 0x000000ffff117224 */ /* 0x000fe400078e0a11 */
[----:B------:R-:W-:Y:S01]  /*1970*/  @!P3 IMAD.MOV R46, RZ, RZ, -R46 ;  /* 0x000000ffff2eb224 */ /* 0x000fe200078e0a2e */
[----:B------:R-:W-:Y:S01]  /*1980*/  ISETP.GE.AND P3, PT, R13, RZ, PT ;  /* 0x000000ff0d00720c */ /* 0x000fe20003f66270 */
[----:B------:R-:W-:Y:S02]  /*1990*/  @!P1 IMAD.IADD R50, R50, 0x1, -R5 ;  /* 0x0000000132329824 */ /* 0x000fe400078e0a05 */
[C---:B------:R-:W-:Y:S01]  /*19a0*/  IMAD R60, R5.reuse, R17, R60 ;  /* 0x00000011053c7224 */ /* 0x040fe200078e023c */
[----:B------:R-:W-:Y:S01]  /*19b0*/  LOP3.LUT R17, R10, 0x60, RZ, 0xfc, !PT ;  /* 0x000000600a117812 */ /* 0x000fe200078efcff */
[----:B------:R-:W-:Y:S01]  /*19c0*/  IMAD.HI.U32 R13, R12, R56, RZ ;  /* 0x000000380c0d7227 */ /* 0x000fe200078e00ff */
[----:B------:R-:W-:-:S02]  /*19d0*/  ISETP.GT.U32.AND P1, PT, R5, R50, PT ;  /* 0x000000320500720c */ /* 0x000fc40003f24070 */
[----:B------:R-:W-:Y:S01]  /*19e0*/  IABS R62, R17 ;  /* 0x00000011003e7213 */ /* 0x000fe20000000000 */
[----:B------:R-:W-:Y:S02]  /*19f0*/  @!P6 IMAD.IADD R52, R52, 0x1, -R5 ;  /* 0x000000013434e824 */ /* 0x000fe400078e0a05 */
[----:B------:R-:W-:Y:S02]  /*1a00*/  IMAD.MOV R13, RZ, RZ, -R13 ;  /* 0x000000ffff0d7224 */ /* 0x000fe400078e0a0d */
[----:B------:R-:W-:Y:S01]  /*1a10*/  IMAD.HI.U32 R9, R12, R62, RZ ;  /* 0x0000003e0c097227 */ /* 0x000fe200078e00ff */
[----:B------:R-:W-:-:S03]  /*1a20*/  ISETP.GT.U32.AND P6, PT, R5, R52, PT ;  /* 0x000000340500720c */ /* 0x000fc60003fc4070 */
[C---:B------:R-:W-:Y:S02]  /*1a30*/  IMAD R56, R5.reuse, R13, R56 ;  /* 0x0000000d05387224 */ /* 0x040fe400078e0238 */
[----:B------:R-:W-:Y:S01]  /*1a40*/  @!P1 IMAD.IADD R50, R50, 0x1, -R5 ;  /* 0x0000000132329824 */ /* 0x000fe200078e0a05 */
[C---:B------:R-:W-:Y:S01]  /*1a50*/  ISETP.GT.U32.AND P1, PT, R5.reuse, R54, PT ;  /* 0x000000360500720c */ /* 0x040fe20003f24070 */
[----:B------:R-:W-:Y:S02]  /*1a60*/  IMAD R58, R5, R15, R58 ;  /* 0x0000000f053a7224 */ /* 0x000fe400078e023a */
[----:B------:R-:W-:Y:S02]  /*1a70*/  IMAD.MOV R15, RZ, RZ, -R9 ;  /* 0x000000ffff0f7224 */ /* 0x000fe400078e0a09 */
[----:B------:R-:W-:-:S04]  /*1a80*/  IMAD.HI.U32 R9, R12, R64, RZ ;  /* 0x000000400c097227 */ /* 0x000fc800078e00ff */
[----:B------:R-:W-:Y:S01]  /*1a90*/  @!P6 IMAD.IADD R52, R52, 0x1, -R5 ;  /* 0x000000013434e824 */ /* 0x000fe200078e0a05 */
[C---:B------:R-:W-:Y:S01]  /*1aa0*/  ISETP.GT.U32.AND P6, PT, R5.reuse, R56, PT ;  /* 0x000000380500720c */ /* 0x040fe20003fc4070 */
[----:B------:R-:W-:Y:S02]  /*1ab0*/  IMAD.MOV R9, RZ, RZ, -R9 ;  /* 0x000000ffff097224 */ /* 0x000fe400078e0a09 */
[----:B------:R-:W-:Y:S02]  /*1ac0*/  @!P1 IMAD.IADD R54, R54, 0x1, -R5 ;  /* 0x0000000136369824 */ /* 0x000fe400078e0a05 */
[C---:B------:R-:W-:Y:S02]  /*1ad0*/  IMAD R64, R5.reuse, R9, R64 ;  /* 0x0000000905407224 */ /* 0x040fe400078e0240 */
[----:B------:R-:W-:Y:S01]  /*1ae0*/  @!P4 IMAD.MOV R50, RZ, RZ, -R50 ;  /* 0x000000ffff32c224 */ /* 0x000fe200078e0a32 */
[C---:B------:R-:W-:Y:S01]  /*1af0*/  ISETP.GT.U32.AND P1, PT, R5.reuse, R54, PT ;  /* 0x000000360500720c */ /* 0x040fe20003f24070 */
[C---:B------:R-:W-:Y:S01]  /*1b00*/  IMAD R62, R5.reuse, R15, R62 ;  /* 0x0000000f053e7224 */ /* 0x040fe200078e023e */
[----:B------:R-:W-:Y:S01]  /*1b10*/  ISETP.GT.U32.AND P4, PT, R5, R58, PT ;  /* 0x0000003a0500720c */ /* 0x000fe20003f84070 */
[----:B------:R-:W-:-:S04]  /*1b20*/  IMAD.HI.U32 R15, R12, R70, RZ ;  /* 0x000000460c0f7227 */ /* 0x000fc800078e00ff */
[----:B------:R-:W-:Y:S01]  /*1b30*/  @!P6 IMAD.IADD R56, R56, 0x1, -R5 ;  /* 0x000000013838e824 */ /* 0x000fe200078e0a05 */
[C---:B------:R-:W-:Y:S01]  /*1b40*/  ISETP.GT.U32.AND P6, PT, R5.reuse, R64, PT ;  /* 0x000000400500720c */ /* 0x040fe20003fc4070 */
[----:B------:R-:W-:Y:S01]  /*1b50*/  @!P5 IMAD.MOV R52, RZ, RZ, -R52 ;  /* 0x000000ffff34d224 */ /* 0x000fe200078e0a34 */
[----:B------:R-:W-:Y:S01]  /*1b60*/  ISETP.GT.U32.AND P5, PT, R5, R60, PT ;  /* 0x0000003c0500720c */ /* 0x000fe20003fa4070 */
[----:B------:R-:W-:-:S04]  /*1b70*/  IMAD.HI.U32 R13, R12, R68, RZ ;  /* 0x000000440c0d7227 */ /* 0x000fc800078e00ff */
[----:B------:R-:W-:Y:S01]  /*1b80*/  @!P1 IMAD.IADD R54, R54, 0x1, -R5 ;  /* 0x0000000136369824 */ /* 0x000fe200078e0a05 */
[----:B------:R-:W-:Y:S01]  /*1b90*/  ISETP.GT.U32.AND P1, PT, R5, R62, PT ;  /* 0x0000003e0500720c */ /* 0x000fe20003f24070 */
[----:B------:R-:W-:Y:S02]  /*1ba0*/  IMAD.MOV R15, RZ, RZ, -R15 ;  /* 0x000000ffff0f7224 */ /* 0x000fe400078e0a0f */
[----:B------:R-:W-:-:S04]  /*1bb0*/  IMAD.HI.U32 R11, R12, R66, RZ ;  /* 0x000000420c0b7227 */ /* 0x000fc800078e00ff */
[----:B------:R-:W-:Y:S02]  /*1bc0*/  IMAD.MOV R13, RZ, RZ, -R13 ;  /* 0x000000ffff0d7224 */ /* 0x000fe400078e0a0d */
[C---:B------:R-:W-:Y:S01]  /*1bd0*/  IMAD R70, R5.reuse, R15, R70 ;  /* 0x0000000f05467224 */ /* 0x040fe200078e0246 */
[C---:B------:R-:W-:Y:S01]  /*1be0*/  LOP3.LUT R15, R10.reuse, 0x74, RZ, 0xfc, !PT ;  /* 0x000000740a0f7812 */ /* 0x040fe200078efcff */
[----:B------:R-:W-:Y:S02]  /*1bf0*/  IMAD.MOV R11, RZ, RZ, -R11 ;  /* 0x000000ffff0b7224 */ /* 0x000fe400078e0a0b */
[C---:B------:R-:W-:Y:S01]  /*1c00*/  IMAD R68, R5.reuse, R13, R68 ;  /* 0x0000000d05447224 */ /* 0x040fe200078e0244 */
[----:B------:R-:W-:Y:S01]  /*1c10*/  LOP3.LUT R13, R10, 0x78, RZ, 0xfc, !PT ;  /* 0x000000780a0d7812 */ /* 0x000fe200078efcff */
[--C-:B------:R-:W-:Y:S01]  /*1c20*/  @!P4 IMAD.IADD R58, R58, 0x1, -R5.reuse ;  /* 0x000000013a3ac824 */ /* 0x100fe200078e0a05 */
[C---:B------:R-:W-:Y:S01]  /*1c30*/  ISETP.GT.U32.AND P4, PT, R5.reuse, R56, PT ;  /* 0x000000380500720c */ /* 0x040fe20003f84070 */
[C---:B------:R-:W-:Y:S01]  /*1c40*/  IMAD R66, R5.reuse, R11, R66 ;  /* 0x0000000b05427224 */ /* 0x040fe200078e0242 */
[----:B------:R-:W-:Y:S01]  /*1c50*/  IABS R10, R15 ;  /* 0x0000000f000a7213 */ /* 0x000fe20000000000 */
[--C-:B------:R-:W-:Y:S01]  /*1c60*/  @!P6 IMAD.IADD R64, R64, 0x1, -R5.reuse ;  /* 0x000000014040e824 */ /* 0x100fe200078e0a05 */
[----:B------:R-:W-:Y:S01]  /*1c70*/  IABS R11, R13 ;  /* 0x0000000d000b7213 */ /* 0x000fe20000000000 */
[--C-:B------:R-:W-:Y:S01]  /*1c80*/  @!P5 IMAD.IADD R60, R60, 0x1, -R5.reuse ;  /* 0x000000013c3cd824 */ /* 0x100fe200078e0a05 */
[C---:B------:R-:W-:Y:S01]  /*1c90*/  ISETP.GT.U32.AND P5, PT, R5.reuse, R58, PT ;  /* 0x0000003a0500720c */ /* 0x040fe20003fa4070 */
[----:B------:R-:W-:Y:S01]  /*1ca0*/  @!P1 IMAD.IADD R62, R62, 0x1, -R5 ;  /* 0x000000013e3e9824 */ /* 0x000fe200078e0a05 */
[C---:B------:R-:W-:Y:S01]  /*1cb0*/  ISETP.GT.U32.AND P6, PT, R5.reuse, R64, PT ;  /* 0x000000400500720c */ /* 0x040fe20003fc4070 */
[----:B------:R-:W-:Y:S01]  /*1cc0*/  IMAD.HI.U32 R9, R12, R10, RZ ;  /* 0x0000000a0c097227 */ /* 0x000fe200078e00ff */
[----:B------:R-:W-:-:S03]  /*1cd0*/  ISETP.GT.U32.AND P1, PT, R5, R60, PT ;  /* 0x0000003c0500720c */ /* 0x000fc60003f24070 */
[----:B------:R-:W-:-:S04]  /*1ce0*/  IMAD.HI.U32 R12, R12, R11, RZ ;  /* 0x0000000b0c0c7227 */ /* 0x000fc800078e00ff */
[----:B------:R-:W-:Y:S01]  /*1cf0*/  @!P0 IMAD.MOV R54, RZ, RZ, -R54 ;  /* 0x000000ffff368224 */ /* 0x000fe200078e0a36 */
[C---:B------:R-:W-:Y:S01]  /*1d00*/  ISETP.GT.U32.AND P0, PT, R5.reuse, R62, PT ;  /* 0x0000003e0500720c */ /* 0x040fe20003f04070 */
[----:B------:R-:W-:Y:S02]  /*1d10*/  IMAD.MOV R12, RZ, RZ, -R12 ;  /* 0x000000ffff0c7224 */ /* 0x000fe400078e0a0c */
[----:B------:R-:W-:Y:S01]  /*1d20*/  @!P4 IMAD.IADD R56, R56, 0x1, -R5 ;  /* 0x000000013838c824 */ /* 0x000fe200078e0a05 */
[C---:B------:R-:W-:Y:S01]  /*1d30*/  ISETP.GT.U32.AND P4, PT, R5.reuse, R66, PT ;  /* 0x000000420500720c */ /* 0x040fe20003f84070 */
[----:B------:R-:W-:Y:S02]  /*1d40*/  IMAD.MOV R9, RZ, RZ, -R9 ;  /* 0x000000ffff097224 */ /* 0x000fe400078e0a09 */
[C---:B------:R-:W-:Y:S02]  /*1d50*/  IMAD R12, R5.reuse, R12, R11 ;  /* 0x0000000c050c7224 */ /* 0x040fe400078e020b */
[C---:B------:R-:W-:Y:S01]  /*1d60*/  IMAD R10, R5.reuse, R9, R10 ;  /* 0x00000009050a7224 */ /* 0x040fe200078e020a */
[----:B------:R-:W-:Y:S01]  /*1d70*/  IABS R9, R226 ;  /* 0x000000e200097213 */ /* 0x000fe20000000000 */
[--C-:B------:R-:W-:Y:S01]  /*1d80*/  @!P6 IMAD.IADD R64, R64, 0x1, -R5.reuse ;  /* 0x000000014040e824 */ /* 0x100fe200078e0a05 */
[C---:B------:R-:W-:Y:S01]  /*1d90*/  ISETP.GT.U32.AND P6, PT, R5.reuse, R12, PT ;  /* 0x0000000c0500720c */ /* 0x040fe20003fc4070 */
[--C-:B------:R-:W-:Y:S01]  /*1da0*/  @!P1 IMAD.IADD R60, R60, 0x1, -R5.reuse ;  /* 0x000000013c3c9824 */ /* 0x100fe200078e0a05 */
[C---:B------:R-:W-:Y:S01]  /*1db0*/  ISETP.GT.U32.AND P1, PT, R5.reuse, R70, PT ;  /* 0x000000460500720c */ /* 0x040fe20003f24070 */
[--C-:B------:R-:W-:Y:S01]  /*1dc0*/  @!P5 IMAD.IADD R58, R58, 0x1, -R5.reuse ;  /* 0x000000013a3ad824 */ /* 0x100fe200078e0a05 */
[C---:B------:R-:W-:Y:S01]  /*1dd0*/  ISETP.GT.U32.AND P5, PT, R5.reuse, R68, PT ;  /* 0x000000440500720c */ /* 0x040fe20003fa4070 */
[--C-:B------:R-:W-:Y:S01]  /*1de0*/  @!P0 IMAD.IADD R62, R62, 0x1, -R5.reuse ;  /* 0x000000013e3e8824 */ /* 0x100fe200078e0a05 */
[----:B------:R-:W-:Y:S01]  /*1df0*/  ISETP.GT.U32.AND P0, PT, R5, R10, PT ;  /* 0x0000000a0500720c */ /* 0x000fe20003f04070 */
[----:B------:R-:W-:Y:S01]  /*1e00*/  @!P4 IMAD.IADD R66, R66, 0x1, -R5 ;  /* 0x000000014242c824 */ /* 0x000fe200078e0a05 */
[----:B------:R-:W-:Y:S01]  /*1e10*/  ISETP.GE.AND P4, PT, R19, RZ, PT ;  /* 0x000000ff1300720c */ /* 0x000fe20003f86270 */
[----:B------:R-:W-:-:S04]  /*1e20*/  IMAD.HI.U32 R8, R8, R9, RZ ;  /* 0x0000000908087227 */ /* 0x000fc800078e00ff */
[----:B------:R-:W-:Y:S02]  /*1e30*/  IMAD.MOV R8, RZ, RZ, -R8 ;  /* 0x000000ffff087224 */ /* 0x000fe400078e0a08 */
[--C-:B------:R-:W-:Y:S01]  /*1e40*/  @!P6 IMAD.IADD R12, R12, 0x1, -R5.reuse ;  /* 0x000000010c0ce824 */ /* 0x100fe200078e0a05 */
[----:B------:R-:W-:Y:S01]  /*1e50*/  ISETP.GE.AND P6, PT, R174, c[0x0][0x180], PT ;  /* 0x00006000ae007a0c */ /* 0x000fe20003fc6270 */
[----:B------:R-:W-:Y:S01]  /*1e60*/  @!P3 IMAD.MOV R56, RZ, RZ, -R56 ;  /* 0x000000ffff38b224 */ /* 0x000fe200078e0a38 */
[----:B------:R-:W-:Y:S01]  /*1e70*/  ISETP.GT.U32.AND P3, PT, R5, R66, PT ;  /* 0x000000420500720c */ /* 0x000fe20003f64070 */
[--C-:B------:R-:W-:Y:S01]  /*1e80*/  @!P1 IMAD.IADD R70, R70, 0x1, -R5.reuse ;  /* 0x0000000146469824 */ /* 0x100fe200078e0a05 */
[----:B------:R-:W-:Y:S01]  /*1e90*/  ISETP.GE.AND P1, PT, R17, RZ, PT ;  /* 0x000000ff1100720c */ /* 0x000fe20003f26270 */
[--C-:B------:R-:W-:Y:S01]  /*1ea0*/  @!P5 IMAD.IADD R68, R68, 0x1, -R5.reuse ;  /* 0x000000014444d824 */ /* 0x100fe200078e0a05 */
[----:B------:R-:W-:Y:S01]  /*1eb0*/  ISETP.GE.AND P5, PT, R21, RZ, PT ;  /* 0x000000ff1500720c */ /* 0x000fe20003fa6270 */
[----:B------:R-:W-:Y:S01]  /*1ec0*/  @!P0 IMAD.IADD R10, R10, 0x1, -R5 ;  /* 0x000000010a0a8824 */ /* 0x000fe200078e0a05 */
[----:B------:R-:W-:Y:S01]  /*1ed0*/  ISETP.GE.AND P0, PT, R23, RZ, PT ;  /* 0x000000ff1700720c */ /* 0x000fe20003f06270 */
[----:B------:R-:W-:Y:S01]  /*1ee0*/  IMAD R9, R6, R8, R9 ;  /* 0x0000000806097224 */ /* 0x000fe200078e0209 */
[----:B------:R-:W-:Y:S01]  /*1ef0*/  SEL R8, R170, RZ, !P6 ;  /* 0x000000ffaa087207 */ /* 0x000fe20007000000 */
[----:B------:R-:W-:Y:S01]  /*1f00*/  @!P4 IMAD.MOV R58, RZ, RZ, -R58 ;  /* 0x000000ffff3ac224 */ /* 0x000fe200078e0a3a */
[C---:B------:R-:W-:Y:S01]  /*1f10*/  ISETP.GT.U32.AND P6, PT, R5.reuse, R70, PT ;  /* 0x000000460500720c */ /* 0x040fe20003fc4070 */
[----:B------:R-:W-:Y:S01]  /*1f20*/  IMAD R203, R72, 0x2, R204 ;  /* 0x0000000248cb7824 */ /* 0x000fe200078e02cc */
[----:B------:R-:W-:Y:S01]  /*1f30*/  ISETP.GT.U32.AND P4, PT, R5, R68, PT ;  /* 0x000000440500720c */ /* 0x000fe20003f84070 */
[----:B------:R-:W-:Y:S01]  /*1f40*/  @!P3 IMAD.IADD R66, R66, 0x1, -R5 ;  /* 0x000000014242b824 */ /* 0x000fe200078e0a05 */
[----:B------:R-:W-:Y:S01]  /*1f50*/  ISETP.GT.U32.AND P3, PT, R6, R9, PT ;  /* 0x000000090600720c */ /* 0x000fe20003f64070 */
[----:B------:R-:W-:-:S02]  /*1f60*/  IMAD R202, R72, 0x2, R203 ;  /* 0x0000000248ca7824 */ /* 0x000fc400078e02cb */
[----:B------:R-:W-:Y:S01]  /*1f70*/  @!P5 IMAD.MOV R60, RZ, RZ, -R60 ;  /* 0x000000ffff3cd224 */ /* 0x000fe200078e0a3c */
[C---:B------:R-:W-:Y:S01]  /*1f80*/  ISETP.GT.U32.AND P5, PT, R5.reuse, R10, PT ;  /* 0x0000000a0500720c */ /* 0x040fe20003fa4070 */
[----:B------:R-:W-:Y:S01]  /*1f90*/  @!P0 IMAD.MOV R64, RZ, RZ, -R64 ;  /* 0x000000ffff408224 */ /* 0x000fe200078e0a40 */
[----:B------:R-:W-:Y:S01]  /*1fa0*/  ISETP.GT.U32.AND P0, PT, R5, R12, PT ;  /* 0x0000000c0500720c */ /* 0x000fe20003f04070 */
[----:B------:R-:W-:Y:S02]  /*1fb0*/  IMAD R201, R72, 0x2, R202 ;  /* 0x0000000248c97824 */ /* 0x000fe400078e02ca */
[--C-:B------:R-:W-:Y:S01]  /*1fc0*/  @!P6 IMAD.IADD R70, R70, 0x1, -R5.reuse ;  /* 0x000000014646e824 */ /* 0x100fe200078e0a05 */
[----:B------:R-:W-:Y:S01]  /*1fd0*/  ISETP.GE.AND P6, PT, R31, RZ, PT ;  /* 0x000000ff1f00720c */ /* 0x000fe20003fc6270 */
[----:B------:R-:W-:Y:S01]  /*1fe0*/  @!P4 IMAD.IADD R68, R68, 0x1, -R5 ;  /* 0x000000014444c824 */ /* 0x000fe200078e0a05 */
[----:B------:R-:W-:Y:S01]  /*1ff0*/  ISETP.GE.AND P4, PT, R29, RZ, PT ;  /* 0x000000ff1d00720c */ /* 0x000fe20003f86270 */
[----:B------:R-:W-:Y:S01]  /*2000*/  @!P3 IMAD.IADD R9, R9, 0x1, -R6 ;  /* 0x000000010909b824 */ /* 0x000fe200078e0a06 */
[----:B------:R-:W-:Y:S01]  /*2010*/  ISETP.GE.AND P3, PT, R236, c[0x0][0x180], PT ;  /* 0x00006000ec007a0c */ /* 0x000fe20003f66270 */
[----:B------:R-:W-:-:S02]  /*2020*/  IMAD R200, R72, 0x2, R201 ;  /* 0x0000000248c87824 */ /* 0x000fc400078e02c9 */
[--C-:B------:R-:W-:Y:S01]  /*2030*/  @!P5 IMAD.IADD R10, R10, 0x1, -R5.reuse ;  /* 0x000000010a0ad824 */ /* 0x100fe200078e0a05 */
[----:B------:R-:W-:Y:S01]  /*2040*/  ISETP.GE.AND P5, PT, R33, RZ, PT ;  /* 0x000000ff2100720c */ /* 0x000fe20003fa6270 */
[----:B------:R-:W-:Y:S01]  /*2050*/  @!P0 IMAD.IADD R12, R12, 0x1, -R5 ;  /* 0x000000010c0c8824 */ /* 0x000fe200078e0a05 */
[----:B------:R-:W-:Y:S01]  /*2060*/  SEL R5, R170, RZ, !P3 ;  /* 0x000000ffaa057207 */ /* 0x000fe20005800000 */
[----:B------:R-:W-:Y:S01]  /*2070*/  IMAD R199, R72, 0x2, R200 ;  /* 0x0000000248c77824 */ /* 0x000fe200078e02c8 */
[----:B------:R-:W-:Y:S01]  /*2080*/  ISETP.GE.AND P0, PT, R15, RZ, PT ;  /* 0x000000ff0f00720c */ /* 0x000fe20003f06270 */
[----:B------:R-:W-:Y:S01]  /*2090*/  @!P6 IMAD.MOV R68, RZ, RZ, -R68 ;  /* 0x000000ffff44e224 */ /* 0x000fe200078e0a44 */
[----:B------:R-:W-:Y:S01]  /*20a0*/  ISETP.GE.AND P6, PT, R234, c[0x0][0x180], PT ;  /* 0x00006000ea007a0c */ /* 0x000fe20003fc6270 */
[----:B------:R-:W-:Y:S01]  /*20b0*/  @!P4 IMAD.MOV R66, RZ, RZ, -R66 ;  /* 0x000000ffff42c224 */ /* 0x000fe200078e0a42 */
[----:B------:R-:W-:Y:S01]  /*20c0*/  ISETP.NE.U32.AND P4, PT, R5, RZ, PT ;  /* 0x000000ff0500720c */ /* 0x000fe20003f85070 */
[----:B------:R-:W-:Y:S01]  /*20d0*/  IMAD R198, R72, 0x2, R199 ;  /* 0x0000000248c67824 */ /* 0x000fe200078e02c7 */
[----:B------:R-:W-:Y:S01]  /*20e0*/  SEL R5, R170, RZ, !P6 ;  /* 0x000000ffaa057207 */ /* 0x000fe20007000000 */
[----:B------:R-:W-:Y:S01]  /*20f0*/  @!P1 IMAD.MOV R62, RZ, RZ, -R62 ;  /* 0x000000ffff3e9224 */ /* 0x000fe200078e0a3e */
[----:B------:R-:W-:Y:S01]  /*2100*/  ISETP.GE.AND P6, PT, R13, RZ, PT ;  /* 0x000000ff0d00720c */ /* 0x000fe20003fc6270 */
[----:B------:R-:W-:Y:S01]  /*2110*/  IMAD R197, R72, 0x2, R198 ;  /* 0x0000000248c57824 */ /* 0x000fe200078e02c6 */
[----:B------:R-:W-:Y:S01]  /*2120*/  ISETP.GT.U32.AND P3, PT, R6, R9, PT ;  /* 0x000000090600720c */ /* 0x000fe20003f64070 */
[----:B------:R-:W-:Y:S01]  /*2130*/  @!P5 IMAD.MOV R70, RZ, RZ, -R70 ;  /* 0x000000ffff46d224 */ /* 0x000fe200078e0a46 */
[----:B------:R-:W-:Y:S01]  /*2140*/  ISETP.NE.U32.AND P5, PT, R5, RZ, PT ;  /* 0x000000ff0500720c */ /* 0x000fe20003fa5070 */
[----:B------:R-:W-:Y:S01]  /*2150*/  @!P0 IMAD.MOV R10, RZ, RZ, -R10 ;  /* 0x000000ffff0a8224 */ /* 0x000fe200078e0a0a */
[----:B------:R-:W-:Y:S01]  /*2160*/  ISETP.NE.AND P0, PT, RZ, c[0x0][0x17c], PT ;  /* 0x00005f00ff007a0c */ /* 0x000fe20003f05270 */
[----:B------:R-:W-:Y:S01]  /*2170*/  IMAD R196, R72, 0x2, R197 ;  /* 0x0000000248c47824 */ /* 0x000fe200078e02c5 */
[----:B------:R-:W-:Y:S01]  /*2180*/  LOP3.LUT R5, RZ, c[0x0][0x17c], RZ, 0x33, !PT ;  /* 0x00005f00ff057a12 */ /* 0x000fe200078e33ff */
[----:B------:R-:W-:Y:S01]  /*2190*/  IMAD.SHL.U32 R192, R204, 0x4, RZ ;  /* 0x00000004ccc07824 */ /* 0x000fe200078e00ff */
[----:B------:R-:W-:Y:S01]  /*21a0*/  ISETP.NE.U32.AND P1, PT, R8, RZ, PT ;  /* 0x000000ff0800720c */ /* 0x000fe20003f25070 */
[C---:B------:R-:W-:Y:S01]  /*21b0*/  IMAD R195, R72.reuse, 0x2, R196 ;  /* 0x0000000248c37824 */ /* 0x040fe200078e02c4 */
[C---:B------:R-:W-:Y:S01]  /*21c0*/  SEL R166, R5.reuse, R14, !P0 ;  /* 0x0000000e05a67207 */ /* 0x040fe20004000000 */
[----:B------:R-:W-:Y:S01]  /*21d0*/  @!P6 IMAD.MOV R12, RZ, RZ, -R12 ;  /* 0x000000ffff0ce224 */ /* 0x000fe200078e0a0c */
[----:B------:R-:W-:Y:S01]  /*21e0*/  SEL R45, R5, R16, !P0 ;  /* 0x00000010052d7207 */ /* 0x000fe20004000000 */
[----:B------:R-:W-:Y:S01]  /*21f0*/  @!P3 IMAD.IADD R9, R9, 0x1, -R6 ;  /* 0x000000010909b824 */ /* 0x000fe200078e0a06 */
[C---:B------:R-:W-:Y:S01]  /*2200*/  SEL R6, R5.reuse, R18, !P0 ;  /* 0x0000001205067207 */ /* 0x040fe20004000000 */
[C---:B------:R-:W-:Y:S01]  /*2210*/  IMAD R194, R72.reuse, 0x2, R195 ;  /* 0x0000000248c27824 */ /* 0x040fe200078e02c3 */
[C---:B------:R-:W-:Y:S01]  /*2220*/  SEL R11, R5.reuse, R26, !P0 ;  /* 0x0000001a050b7207 */ /* 0x040fe20004000000 */
[----:B------:R-:W-:Y:S01]  /*2230*/  IMAD.MOV.U32 R8, RZ, RZ, R9 ;  /* 0x000000ffff087224 */ /* 0x000fe200078e0009 */
[C---:B------:R-:W-:Y:S01]  /*2240*/  SEL R21, R5.reuse, R44, !P0 ;  /* 0x0000002c05157207 */ /* 0x040fe20004000000 */
[C---:B------:R-:W-:Y:S01]  /*2250*/  IMAD R23, R72.reuse, 0x2, R194 ;  /* 0x0000000248177824 */ /* 0x040fe200078e02c2 */
[----:B------:R-:W-:Y:S01]  /*2260*/  SEL R20, R5, R20, !P0 ;  /* 0x0000001405147207 */ /* 0x000fe20004000000 */
[----:B------:R-:W-:Y:S01]  /*2270*/  IMAD.SHL.U32 R191, R203, 0x4, RZ ;  /* 0x00000004cbbf7824 */ /* 0x000fe200078e00ff */
[C---:B------:R-:W-:Y:S01]  /*2280*/  SEL R22, R5.reuse, R22, !P0 ;  /* 0x0000001605167207 */ /* 0x040fe20004000000 */
[----:B------:R-:W-:Y:S01]  /*2290*/  IMAD R25, R72, 0x2, R23 ;  /* 0x0000000248197824 */ /* 0x000fe200078e0217 */
[C---:B------:R-:W-:Y:S01]  /*22a0*/  SEL R24, R5.reuse, R24, !P0 ;  /* 0x0000001805187207 */ /* 0x040fe20004000000 */
[----:B------:R-:W-:Y:S01]  /*22b0*/  IMAD.SHL.U32 R190, R202, 0x4, RZ ;  /* 0x00000004cabe7824 */ /* 0x000fe200078e00ff */
[C---:B------:R-:W-:Y:S01]  /*22c0*/  SEL R28, R5.reuse, R28, !P0 ;  /* 0x0000001c051c7207 */ /* 0x040fe20004000000 */
[----:B------:R-:W-:Y:S01]  /*22d0*/  IMAD R27, R72, 0x2, R25 ;  /* 0x00000002481b7824 */ /* 0x000fe200078e0219 */
[C---:B------:R-:W-:Y:S01]  /*22e0*/  SEL R13, R5.reuse, R30, !P0 ;  /* 0x0000001e050d7207 */ /* 0x040fe20004000000 */
[----:B------:R-:W-:Y:S01]  /*22f0*/  IMAD R9, R22, c[0x0][0x190], RZ ;  /* 0x0000640016097a24 */ /* 0x000fe200078e02ff */
        /* <DEDUP_REMOVED lines=41> */
[----:B------:R-:W-:Y:S01]  /*2590*/  IMAD R24, R52, c[0x0][0x190], RZ ;  /* 0x0000640034187a24 */ /* 0x000fe200078e02ff */
[----:B------:R-:W-:Y:S01]  /*25a0*/  SEL R44, R5, R7, !P0 ;  /* 0x00000007052c7207 */ /* 0x000fe20004000000 */
[----:B------:R-:W-:Y:S01]  /*25b0*/  IMAD.SHL.U32 R5, R168, 0x4, RZ ;  /* 0x00000004a8057824 */ /* 0x000fe200078e00ff */
[----:B------:R-:W-:Y:S01]  /*25c0*/  ISETP.NE.AND P0, PT, RZ, c[0x0][0x178], PT ;  /* 0x00005e00ff007a0c */ /* 0x000fe20003f05270 */
[----:B------:R-:W-:-:S02]  /*25d0*/  IMAD R7, R20, c[0x0][0x190], RZ ;  /* 0x0000640014077a24 */ /* 0x000fc400078e02ff */
[----:B------:R-:W-:Y:S01]  /*25e0*/  IMAD R20, R21, c[0x0][0x190], RZ ;  /* 0x0000640015147a24 */ /* 0x000fe200078e02ff */
[----:B------:R-:W-:Y:S01]  /*25f0*/  IADD3 R158, P3, R5, c[0x0][0x168], RZ ;  /* 0x00005a00059e7a10 */ /* 0x000fe20007f7e0ff */
[----:B------:R-:W-:Y:S02]  /*2600*/  IMAD R21, R46, c[0x0][0x190], RZ ;  /* 0x000064002e157a24 */ /* 0x000fe400078e02ff */
[----:B------:R-:W-:Y:S01]  /*2610*/  IMAD R30, R72, 0x2, R63 ;  /* 0x00000002481e7824 */ /* 0x000fe200078e023f */
[----:B------:R-:W-:Y:S01]  /*2620*/  LEA.HI.X.SX32 R159, R168, c[0x0][0x16c], 0x2, P3 ;  /* 0x00005b00a89f7a11 */ /* 0x000fe200018f16ff */
[----:B------:R-:W-:Y:S01]  /*2630*/  IMAD R12, R28, c[0x0][0x190], RZ ;  /* 0x000064001c0c7a24 */ /* 0x000fe200078e02ff */
[----:B------:R-:W-:Y:S01]  /*2640*/  ISETP.GE.AND P3, PT, R226, RZ, PT ;  /* 0x000000ffe200720c */ /* 0x000fe20003f66270 */
[----:B------:R-:W-:Y:S02]  /*2650*/  IMAD R36, R72, 0x2, R30 ;  /* 0x0000000248247824 */ /* 0x000fe400078e021e */
[----:B------:R-:W-:-:S02]  /*2660*/  IMAD R28, R67, c[0x0][0x190], RZ ;  /* 0x00006400431c7a24 */ /* 0x000fc400078e02ff */
[C---:B------:R-:W-:Y:S02]  /*2670*/  IMAD R38, R72.reuse, 0x2, R36 ;  /* 0x0000000248267824 */ /* 0x040fe400078e0224 */
[----:B------:R-:W-:Y:S02]  /*2680*/  IMAD R45, R45, c[0x0][0x190], RZ ;  /* 0x000064002d2d7a24 */ /* 0x000fe400078e02ff */
[C---:B------:R-:W-:Y:S02]  /*2690*/  IMAD R71, R72.reuse, 0x2, R38 ;  /* 0x0000000248477824 */ /* 0x040fe400078e0226 */
[----:B------:R-:W-:Y:S02]  /*26a0*/  IMAD R11, R11, c[0x0][0x190], RZ ;  /* 0x000064000b0b7a24 */ /* 0x000fe400078e02ff */
[----:B------:R-:W-:Y:S01]  /*26b0*/  @!P3 IMAD.MOV R8, RZ, RZ, -R8 ;  /* 0x000000ffff08b224 */ /* 0x000fe200078e0a08 */
[----:B------:R-:W-:Y:S01]  /*26c0*/  @!P0 LOP3.LUT R8, RZ, c[0x0][0x178], RZ, 0x33, !PT ;  /* 0x00005e00ff088a12 */ /* 0x000fe200078e33ff */
[----:B------:R-:W-:-:S02]  /*26d0*/  IMAD R73, R72, 0x2, R71 ;  /* 0x0000000248497824 */ /* 0x000fc400078e0247 */
[----:B------:R-:W-:Y:S02]  /*26e0*/  IMAD R13, R13, c[0x0][0x190], RZ ;  /* 0x000064000d0d7a24 */ /* 0x000fe400078e02ff */
[----:B------:R-:W-:Y:S02]  /*26f0*/  IMAD R8, R8, c[0x0][0x184], RZ ;  /* 0x0000610008087a24 */ /* 0x000fe400078e02ff */
[----:B------:R-:W-:Y:S02]  /*2700*/  IMAD R75, R72, 0x2, R73 ;  /* 0x00000002484b7824 */ /* 0x000fe400078e0249 */
[----:B------:R-:W-:Y:S02]  /*2710*/  IMAD.SHL.U32 R167, R8, 0x4, RZ ;  /* 0x0000000408a77824 */ /* 0x000fe400078e00ff */
[----:B------:R-:W-:Y:S02]  /*2720*/  IMAD R77, R72, 0x2, R75 ;  /* 0x00000002484d7824 */ /* 0x000fe400078e024b */
[----:B------:R-:W-:Y:S01]  /*2730*/  IMAD R14, R14, c[0x0][0x190], RZ ;  /* 0x000064000e0e7a24 */ /* 0x000fe200078e02ff */
[----:B------:R-:W-:Y:S01]  /*2740*/  IADD3 R162, P0, R167, c[0x0][0x160], RZ ;  /* 0x00005800a7a27a10 */ /* 0x000fe20007f1e0ff */
[----:B------:R-:W-:-:S02]  /*2750*/  IMAD R16, R16, c[0x0][0x190], RZ ;  /* 0x0000640010107a24 */ /* 0x000fc400078e02ff */
[----:B------:R-:W-:Y:S01]  /*2760*/  IMAD R15, R15, c[0x0][0x190], RZ ;  /* 0x000064000f0f7a24 */ /* 0x000fe200078e02ff */
[----:B------:R-:W-:Y:S01]  /*2770*/  LEA.HI.X.SX32 R172, R8, c[0x0][0x164], 0x2, P0 ;  /* 0x0000590008ac7a11 */ /* 0x000fe200000f16ff */
[----:B------:R-:W-:Y:S01]  /*2780*/  IMAD R17, R17, c[0x0][0x190], RZ ;  /* 0x0000640011117a24 */ /* 0x000fe200078e02ff */
[-C--:B------:R-:W-:Y:S01]  /*2790*/  LEA R32, P0, R23, R162.reuse, 0x2 ;  /* 0x000000a217207211 */ /* 0x080fe200078010ff */
[----:B------:R-:W-:Y:S01]  /*27a0*/  IMAD R19, R19, c[0x0][0x190], RZ ;  /* 0x0000640013137a24 */ /* 0x000fe200078e02ff */
[----:B------:R-:W-:Y:S01]  /*27b0*/  LEA R34, P3, R25, R162, 0x2 ;  /* 0x000000a219227211 */ /* 0x000fe200078610ff */
[----:B------:R-:W-:Y:S01]  /*27c0*/  IMAD R18, R18, c[0x0][0x190], RZ ;  /* 0x0000640012127a24 */ /* 0x000fe200078e02ff */
[----:B------:R-:W-:Y:S01]  /*27d0*/  LEA.HI.X.SX32 R33, R23, R172, 0x2, P0 ;  /* 0x000000ac17217211 */ /* 0x000fe200000f16ff */
        /* <DEDUP_REMOVED lines=10> */
[----:B------:R-:W-:Y:S01]  /*2880*/  IMAD.SHL.U32 R183, R195, 0x4, RZ ;  /* 0x00000004c3b77824 */ /* 0x000fe200078e00ff */
[----:B------:R-:W-:Y:S01]  /*2890*/  LEA.HI.X.SX32 R43, R29, R172, 0x2, P3 ;  /* 0x000000ac1d2b7211 */ /* 0x000fe200018f16ff */
[----:B------:R-:W-:Y:S01]  /*28a0*/  IMAD R29, R69, c[0x0][0x190], RZ ;  /* 0x00006400451d7a24 */ /* 0x000fe200078e02ff */
[----:B------:R-:W-:Y:S01]  /*28b0*/  LEA R48, P3, R37, R162, 0x2 ;  /* 0x000000a225307211 */ /* 0x000fe200078610ff */
[----:B------:R-:W-:Y:S01]  /*28c0*/  IMAD.SHL.U32 R182, R194, 0x4, RZ ;  /* 0x00000004c2b67824 */ /* 0x000fe200078e00ff */
[----:B------:R-:W-:Y:S01]  /*28d0*/  LEA.HI.X.SX32 R47, R31, R172, 0x2, P0 ;  /* 0x000000ac1f2f7211 */ /* 0x000fe200000f16ff */
[----:B------:R-:W-:Y:S01]  /*28e0*/  IMAD R31, R78, c[0x0][0x190], RZ ;  /* 0x000064004e1f7a24 */ /* 0x000fe200078e02ff */
[----:B------:R-:W-:-:S02]  /*28f0*/  LEA R50, P0, R39, R162, 0x2 ;  /* 0x000000a227327211 */ /* 0x000fc400078010ff */
[----:B------:R-:W-:Y:S01]  /*2900*/  LEA.HI.X.SX32 R49, R37, R172, 0x2, P3 ;  /* 0x000000ac25317211 */ /* 0x000fe200018f16ff */
[----:B------:R-:W-:Y:S01]  /*2910*/  IMAD R37, R81, c[0x0][0x190], RZ ;  /* 0x0000640051257a24 */ /* 0x000fe200078e02ff */
[----:B------:R-:W-:Y:S02]  /*2920*/  LEA R52, P3, R53, R162, 0x2 ;  /* 0x000000a235347211 */ /* 0x000fe400078610ff */
[----:B------:R-:W-:Y:S01]  /*2930*/  LEA.HI.X.SX32 R51, R39, R172, 0x2, P0 ;  /* 0x000000ac27337211 */ /* 0x000fe200000f16ff */
[----:B------:R-:W-:Y:S01]  /*2940*/  IMAD R39, R89, c[0x0][0x190], RZ ;  /* 0x0000640059277a24 */ /* 0x000fe200078e02ff */
[----:B------:R-:W-:Y:S02]  /*2950*/  LEA R54, P0, R55, R162, 0x2 ;  /* 0x000000a237367211 */ /* 0x000fe400078010ff */
[----:B------:R-:W-:Y:S02]  /*2960*/  LEA.HI.X.SX32 R53, R53, R172, 0x2, P3 ;  /* 0x000000ac35357211 */ /* 0x000fe400018f16ff */
[----:B------:R-:W-:-:S02]  /*2970*/  LEA R56, P3, R57, R162, 0x2 ;  /* 0x000000a239387211 */ /* 0x000fc400078610ff */
[----:B------:R-:W-:Y:S02]  /*2980*/  LEA.HI.X.SX32 R55, R55, R172, 0x2, P0 ;  /* 0x000000ac37377211 */ /* 0x000fe400000f16ff */
[----:B------:R-:W-:Y:S02]  /*2990*/  LEA R58, P0, R59, R162, 0x2 ;  /* 0x000000a23b3a7211 */ /* 0x000fe400078010ff */
[----:B------:R-:W-:Y:S02]  /*29a0*/  LEA.HI.X.SX32 R57, R57, R172, 0x2, P3 ;  /* 0x000000ac39397211 */ /* 0x000fe400018f16ff */
[----:B------:R-:W-:Y:S02]  /*29b0*/  LEA R60, P3, R61, R162, 0x2 ;  /* 0x000000a23d3c7211 */ /* 0x000fe400078610ff */
[----:B------:R-:W-:Y:S02]  /*29c0*/  LEA.HI.X.SX32 R59, R59, R172, 0x2, P0 ;  /* 0x000000ac3b3b7211 */ /* 0x000fe400000f16ff */
[----:B------:R-:W-:-:S02]  /*29d0*/  LEA R62, P0, R63, R162, 0x2 ;  /* 0x000000a23f3e7211 */ /* 0x000fc400078010ff */
[----:B------:R-:W-:Y:S02]  /*29e0*/  LEA.HI.X.SX32 R61, R61, R172, 0x2, P3 ;  /* 0x000000ac3d3d7211 */ /* 0x000fe400018f16ff */
[----:B------:R-:W-:Y:S02]  /*29f0*/  LEA R64, P3, R30, R162, 0x2 ;  /* 0x000000a21e407211 */ /* 0x000fe400078610ff */
[----:B------:R-:W-:Y:S02]  /*2a00*/  LEA.HI.X.SX32 R63, R63, R172, 0x2, P0 ;  /* 0x000000ac3f3f7211 */ /* 0x000fe400000f16ff */
[----:B------:R-:W-:Y:S02]  /*2a10*/  LEA R66, P0, R36, R162, 0x2 ;  /* 0x000000a224427211 */ /* 0x000fe400078010ff */
        /* <DEDUP_REMOVED lines=14> */
[----:B------:R-:W-:Y:S02]  /*2b00*/  IADD3 R164, P0, R193, R162, RZ ;  /* 0x000000a2c1a47210 */ /* 0x000fe40007f1e0ff */
[----:B------:R-:W-:Y:S02]  /*2b10*/  LEA.HI.X.SX32 R77, R77, R172, 0x2, P3 ;  /* 0x000000ac4d4d7211 */ /* 0x000fe400018f16ff */
[----:B------:R-:W-:-:S02]  /*2b20*/  IADD3 R78, P3, R192, R162, RZ ;  /* 0x000000a2c04e7210 */ /* 0x000fc40007f7e0ff */
[----:B------:R-:W-:Y:S02]  /*2b30*/  LEA.HI.X.SX32 R165, R205, R172, 0x2, P0 ;  /* 0x000000accda57211 */ /* 0x000fe400000f16ff */
[----:B------:R-:W-:Y:S02]  /*2b40*/  IADD3 R80, P0, R191, R162, RZ ;  /* 0x000000a2bf507210 */ /* 0x000fe40007f1e0ff */
[----:B------:R-:W-:Y:S01]  /*2b50*/  LEA.HI.X.SX32 R79, R204, R172, 0x2, P3 ;  /* 0x000000accc4f7211 */ /* 0x000fe200018f16ff */
[----:B------:R1:W-:Y:S01]  /*2b60*/  LDGSTS.E [R2], [R164.64], P2 ;  /* 0x00000000a4027fae */ /* 0x0003e2000912184c */
[----:B------:R-:W-:Y:S02]  /*2b70*/  IADD3 R82, P3, R190, R162, RZ ;  /* 0x000000a2be527210 */ /* 0x000fe40007f7e0ff */
[----:B------:R-:W-:Y:S02]  /*2b80*/  LEA.HI.X.SX32 R81, R203, R172, 0x2, P0 ;  /* 0x000000accb517211 */ /* 0x000fe400000f16ff */
[----:B------:R-:W-:-:S02]  /*2b90*/  IADD3 R84, P0, R189, R162, RZ ;  /* 0x000000a2bd547210 */ /* 0x000fc40007f1e0ff */
[----:B------:R-:W-:Y:S01]  /*2ba0*/  LEA.HI.X.SX32 R83, R202, R172, 0x2, P3 ;  /* 0x000000acca537211 */ /* 0x000fe200018f16ff */
[----:B------:R2:W-:Y:S01]  /*2bb0*/  LDGSTS.E [R2+0x800], [R80.64], P4 ;  /* 0x0080000050027fae */ /* 0x0005e2000a12184c */
[----:B------:R-:W-:Y:S02]  /*2bc0*/  IADD3 R86, P3, R188, R162, RZ ;  /* 0x000000a2bc567210 */ /* 0x000fe40007f7e0ff */
[----:B------:R-:W-:Y:S01]  /*2bd0*/  LEA.HI.X.SX32 R85, R201, R172, 0x2, P0 ;  /* 0x000000acc9557211 */ /* 0x000fe200000f16ff */
[----:B-1----:R-:W-:Y:S01]  /*2be0*/  IMAD.WIDE R164, R175, 0x4, R164 ;  /* 0x00000004afa47825 */ /* 0x002fe200078e02a4 */
[----:B------:R-:W-:Y:S02]  /*2bf0*/  IADD3 R88, P0, R187, R162, RZ ;  /* 0x000000a2bb587210 */ /* 0x000fe40007f1e0ff */
[----:B------:R-:W-:Y:S01]  /*2c00*/  LEA.HI.X.SX32 R87, R200, R172, 0x2, P3 ;  /* 0x000000acc8577211 */ /* 0x000fe200018f16ff */
[----:B------:R1:W-:Y:S01]  /*2c10*/  LDGSTS.E [R2+0x1000], [R84.64], P5 ;  /* 0x0100000054027fae */ /* 0x0003e2000a92184c */
[----:B------:R-:W-:-:S02]  /*2c20*/  IADD3 R90, P3, R186, R162, RZ ;  /* 0x000000a2ba5a7210 */ /* 0x000fc40007f7e0ff */
[----:B------:R-:W-:Y:S02]  /*2c30*/  LEA.HI.X.SX32 R89, R199, R172, 0x2, P0 ;  /* 0x000000acc7597211 */ /* 0x000fe400000f16ff */
[----:B------:R-:W-:Y:S02]  /*2c40*/  LEA R92, P0, R166, R158, 0x2 ;  /* 0x0000009ea65c7211 */ /* 0x000fe400078010ff */
[----:B------:R-:W-:Y:S02]  /*2c50*/  LEA.HI.X.SX32 R91, R198, R172, 0x2, P3 ;  /* 0x000000acc65b7211 */ /* 0x000fe400018f16ff */
[-C--:B------:R-:W-:Y:S02]  /*2c60*/  IADD3 R94, P6, R185, R162.reuse, RZ ;  /* 0x000000a2b95e7210 */ /* 0x080fe40007fde0ff */
[----:B------:R-:W-:Y:S02]  /*2c70*/  IADD3 R96, P3, R184, R162, RZ ;  /* 0x000000a2b8607210 */ /* 0x000fe40007f7e0ff */
[----:B------:R-:W-:-:S02]  /*2c80*/  LEA.HI.X.SX32 R93, R166, R159, 0x2, P0 ;  /* 0x0000009fa65d7211 */ /* 0x000fc400000f16ff */
[----:B------:R-:W-:Y:S02]  /*2c90*/  LEA.HI.X.SX32 R95, R197, R172, 0x2, P6 ;  /* 0x000000acc55f7211 */ /* 0x000fe400030f16ff */
[-C--:B------:R-:W-:Y:S02]  /*2ca0*/  LEA R100, P0, R6, R158.reuse, 0x2 ;  /* 0x0000009e06647211 */ /* 0x080fe400078010ff */
[----:B------:R-:W-:Y:S02]  /*2cb0*/  LEA R98, P6, R45, R158, 0x2 ;  /* 0x0000009e2d627211 */ /* 0x000fe400078c10ff */
[----:B------:R-:W-:Y:S02]  /*2cc0*/  LEA.HI.X.SX32 R97, R196, R172, 0x2, P3 ;  /* 0x000000acc4617211 */ /* 0x000fe400018f16ff */
[----:B------:R-:W-:Y:S02]  /*2cd0*/  LEA R102, P3, R7, R158, 0x2 ;  /* 0x0000009e07667211 */ /* 0x000fe400078610ff */
[----:B------:R-:W-:-:S02]  /*2ce0*/  LEA.HI.X.SX32 R101, R6, R159, 0x2, P0 ;  /* 0x0000009f06657211 */ /* 0x000fc400000f16ff */
[-C--:B------:R-:W-:Y:S02]  /*2cf0*/  LEA.HI.X.SX32 R99, R45, R159.reuse, 0x2, P6 ;  /* 0x0000009f2d637211 */ /* 0x080fe400030f16ff */
[CC--:B------:R-:W-:Y:S02]  /*2d00*/  LEA R106, P0, R10.reuse, R158.reuse, 0x2 ;  /* 0x0000009e0a6a7211 */ /* 0x0c0fe400078010ff */
[-C--:B------:R-:W-:Y:S02]  /*2d10*/  LEA R104, P6, R9, R158.reuse, 0x2 ;  /* 0x0000009e09687211 */ /* 0x080fe400078c10ff */
[-C--:B------:R-:W-:Y:S02]  /*2d20*/  LEA.HI.X.SX32 R103, R7, R159.reuse, 0x2, P3 ;  /* 0x0000009f07677211 */ /* 0x080fe400018f16ff */
[----:B------:R-:W-:Y:S02]  /*2d30*/  LEA R108, P3, R11, R158, 0x2 ;  /* 0x0000009e0b6c7211 */ /* 0x000fe400078610ff */
[----:B------:R-:W-:-:S02]  /*2d40*/  LEA.HI.X.SX32 R107, R10, R159, 0x2, P0 ;  /* 0x0000009f0a6b7211 */ /* 0x000fc400000f16ff */
[-C--:B------:R-:W-:Y:S02]  /*2d50*/  LEA.HI.X.SX32 R105, R9, R159.reuse, 0x2, P6 ;  /* 0x0000009f09697211 */ /* 0x080fe400030f16ff */
[-C--:B------:R-:W-:Y:S02]  /*2d60*/  LEA R112, P0, R13, R158.reuse, 0x2 ;  /* 0x0000009e0d707211 */ /* 0x080fe400078010ff */
        /* <DEDUP_REMOVED lines=47> */
[----:B------:R-:W-:Y:S02]  /*3060*/  LEA R158, P0, R44, R158, 0x2 ;  /* 0x0000009e2c9e7211 */ /* 0x000fe400078010ff */
[----:B------:R-:W-:Y:S02]  /*3070*/  ISETP.GE.AND P6, PT, R232, c[0x0][0x180], PT ;  /* 0x00006000e8007a0c */ /* 0x000fe40003fc6270 */
[-C--:B------:R-:W-:Y:S02]  /*3080*/  LEA.HI.X.SX32 R157, R39, R159.reuse, 0x2, P3 ;  /* 0x0000009f279d7211 */ /* 0x080fe400018f16ff */
[----:B------:R-:W-:Y:S02]  /*3090*/  ISETP.GE.AND P3, PT, R230, c[0x0][0x180], PT ;  /* 0x00006000e6007a0c */ /* 0x000fe40003f66270 */
[----:B------:R-:W-:-:S02]  /*30a0*/  LEA.HI.X.SX32 R159, R44, R159, 0x2, P0 ;  /* 0x0000009f2c9f7211 */ /* 0x000fc400000f16ff */
[----:B------:R-:W-:Y:S02]  /*30b0*/  ISETP.GE.AND P0, PT, R228, c[0x0][0x180], PT ;  /* 0x00006000e4007a0c */ /* 0x000fe40003f06270 */
[C---:B------:R-:W-:Y:S02]  /*30c0*/  SEL R163, R170.reuse, RZ, !P6 ;  /* 0x000000ffaaa37207 */ /* 0x040fe40007000000 */
[-C--:B------:R-:W-:Y:S02]  /*30d0*/  IADD3 R160, P6, R183, R162.reuse, RZ ;  /* 0x000000a2b7a07210 */ /* 0x080fe40007fde0ff */
[----:B------:R-:W-:Y:S02]  /*30e0*/  SEL R171, R170, RZ, !P3 ;  /* 0x000000ffaaab7207 */ /* 0x000fe40005800000 */
[----:B------:R-:W-:Y:S02]  /*30f0*/  IADD3 R162, P3, R182, R162, RZ ;  /* 0x000000a2b6a27210 */ /* 0x000fe40007f7e0ff */
[----:B------:R-:W-:-:S02]  /*3100*/  SEL R173, R170, RZ, !P0 ;  /* 0x000000ffaaad7207 */ /* 0x000fc40004000000 */
[----:B------:R-:W-:Y:S02]  /*3110*/  ISETP.NE.U32.AND P0, PT, R163, RZ, PT ;  /* 0x000000ffa300720c */ /* 0x000fe40003f05070 */
[-C--:B------:R-:W-:Y:S02]  /*3120*/  LEA.HI.X.SX32 R163, R194, R172.reuse, 0x2, P3 ;  /* 0x000000acc2a37211 */ /* 0x080fe400018f16ff */
[----:B------:R-:W-:Y:S02]  /*3130*/  ISETP.NE.U32.AND P3, PT, R171, RZ, PT ;  /* 0x000000ffab00720c */ /* 0x000fe40003f65070 */
[----:B------:R-:W-:Y:S02]  /*3140*/  ISETP.GE.AND P2, PT, R225, c[0x0][0x180], PT ;  /* 0x00006000e1007a0c */ /* 0x000fe40003f46270 */
[----:B------:R-:W-:Y:S02]  /*3150*/  LEA.HI.X.SX32 R161, R195, R172, 0x2, P6 ;  /* 0x000000acc3a17211 */ /* 0x000fe400030f16ff */
[----:B------:R-:W-:-:S02]  /*3160*/  ISETP.GE.AND P4, PT, R223, c[0x0][0x180], PT ;  /* 0x00006000df007a0c */ /* 0x000fc40003f86270 */
[----:B------:R-:W-:Y:S01]  /*3170*/  ISETP.NE.U32.AND P6, PT, R173, RZ, PT ;  /* 0x000000ffad00720c */ /* 0x000fe20003fc5070 */
[----:B------:R3:W-:Y:S01]  /*3180*/  LDGSTS.E [R2+0x1800], [R88.64], P0 ;  /* 0x0180000058027fae */ /* 0x0007e2000812184c */
[C---:B------:R-:W-:Y:S02]  /*3190*/  SEL R171, R170.reuse, RZ, !P2 ;  /* 0x000000ffaaab7207 */ /* 0x040fe40005000000 */
[----:B------:R-:W-:Y:S01]  /*31a0*/  ISETP.GE.AND P2, PT, R221, c[0x0][0x180], PT ;  /* 0x00006000dd007a0c */ /* 0x000fe20003f46270 */
[----:B------:R4:W-:Y:S01]  /*31b0*/  LDGSTS.E [R2+0x2000], [R94.64], P3 ;  /* 0x020000005e027fae */ /* 0x0009e2000992184c */
[----:B------:R-:W-:Y:S02]  /*31c0*/  SEL R172, R170, RZ, !P4 ;  /* 0x000000ffaaac7207 */ /* 0x000fe40006000000 */
[----:B------:R-:W-:Y:S02]  /*31d0*/  ISETP.NE.U32.AND P4, PT, R171, RZ, PT ;  /* 0x000000ffab00720c */ /* 0x000fe40003f85070 */
[----:B------:R-:W-:-:S02]  /*31e0*/  ISETP.GE.AND P5, PT, R219, c[0x0][0x180], PT ;  /* 0x00006000db007a0c */ /* 0x000fc40003fa6270 */
[----:B------:R-:W-:Y:S01]  /*31f0*/  SEL R171, R170, RZ, !P2 ;  /* 0x000000ffaaab7207 */ /* 0x000fe20005000000 */
[----:B------:R5:W-:Y:S01]  /*3200*/  LDGSTS.E [R2+0x2800], [R160.64], P6 ;  /* 0x02800000a0027fae */ /* 0x000be2000b12184c */
[----:B------:R-:W-:Y:S02]  /*3210*/  ISETP.NE.U32.AND P2, PT, R172, RZ, PT ;  /* 0x000000ffac00720c */ /* 0x000fe40003f45070 */
[----:B------:R-:W-:Y:S01]  /*3220*/  SEL R172, R170, RZ, !P5 ;  /* 0x000000ffaaac7207 */ /* 0x000fe20006800000 */
[----:B----4-:R-:W-:Y:S01]  /*3230*/  IMAD.WIDE R94, R179, 0x4, R94 ;  /* 0x00000004b35e7825 */ /* 0x010fe200078e025e */
[----:B------:R-:W-:Y:S02]  /*3240*/  ISETP.NE.U32.AND P0, PT, R171, RZ, PT ;  /* 0x000000ffab00720c */ /* 0x000fe40003f05070 */
[----:B------:R-:W-:Y:S01]  /*3250*/  ISETP.GE.AND P3, PT, R217, c[0x0][0x180], PT ;  /* 0x00006000d9007a0c */ /* 0x000fe20003f66270 */
[----:B------:R4:W-:Y:S01]  /*3260*/  LDGSTS.E [R2+0x3000], [R32.64], P4 ;  /* 0x0300000020027fae */ /* 0x0009e2000a12184c */
[----:B------:R-:W-:-:S02]  /*3270*/  ISETP.NE.U32.AND P5, PT, R172, RZ, PT ;  /* 0x000000ffac00720c */ /* 0x000fc40003fa5070 */
[----:B------:R-:W-:Y:S02]  /*3280*/  ISETP.GE.AND P6, PT, R215, c[0x0][0x180], PT ;  /* 0x00006000d7007a0c */ /* 0x000fe40003fc6270 */
[C---:B------:R-:W-:Y:S01]  /*3290*/  SEL R171, R170.reuse, RZ, !P3 ;  /* 0x000000ffaaab7207 */ /* 0x040fe20005800000 */
[----:B------:R1:W-:Y:S01]  /*32a0*/  LDGSTS.E [R2+0x3800], [R40.64], P2 ;  /* 0x0380000028027fae */ /* 0x0003e2000912184c */
[----:B------:R-:W-:Y:S02]  /*32b0*/  ISETP.GE.AND P3, PT, R213, c[0x0][0x180], PT ;  /* 0x00006000d5007a0c */ /* 0x000fe40003f66270 */
[C---:B------:R-:W-:Y:S01]  /*32c0*/  SEL R172, R170.reuse, RZ, !P6 ;  /* 0x000000ffaaac7207 */ /* 0x040fe20007000000 */
[----:B------:R1:W-:Y:S01]  /*32d0*/  LDGSTS.E [R2+0x4000], [R46.64], P0 ;  /* 0x040000002e027fae */ /* 0x0003e2000812184c */
[----:B------:R-:W-:Y:S02]  /*32e0*/  ISETP.NE.U32.AND P4, PT, R171, RZ, PT ;  /* 0x000000ffab00720c */ /* 0x000fe40003f85070 */
[----:B------:R-:W-:Y:S01]  /*32f0*/  ISETP.GE.AND P6, PT, R211, c[0x0][0x180], PT ;  /* 0x00006000d3007a0c */ /* 0x000fe20003fc6270 */
[----:B------:R1:W-:Y:S01]  /*3300*/  LDGSTS.E [R2+0x4800], [R50.64], P5 ;  /* 0x0480000032027fae */ /* 0x0003e2000a92184c */
[----:B------:R-:W-:-:S02]  /*3310*/  SEL R171, R170, RZ, !P3 ;  /* 0x000000ffaaab7207 */ /* 0x000fc40005800000 */
[----:B------:R-:W-:Y:S02]  /*3320*/  ISETP.NE.U32.AND P3, PT, R172, RZ, PT ;  /* 0x000000ffac00720c */ /* 0x000fe40003f65070 */
[----:B------:R-:W-:Y:S02]  /*3330*/  SEL R172, R170, RZ, !P6 ;  /* 0x000000ffaaac7207 */ /* 0x000fe40007000000 */
[----:B------:R-:W-:Y:S02]  /*3340*/  ISETP.NE.U32.AND P6, PT, R171, RZ, PT ;  /* 0x000000ffab00720c */ /* 0x000fe40003fc5070 */
[----:B------:R-:W-:Y:S01]  /*3350*/  ISETP.GE.AND P0, PT, R209, c[0x0][0x180], PT ;  /* 0x00006000d1007a0c */ /* 0x000fe20003f06270 */
[----:B------:R1:W-:Y:S01]  /*3360*/  LDGSTS.E [R2+0x5000], [R54.64], P4 ;  /* 0x0500000036027fae */ /* 0x0003e2000a12184c */
[----:B------:R-:W-:Y:S02]  /*3370*/  ISETP.NE.U32.AND P2, PT, R172, RZ, PT ;  /* 0x000000ffac00720c */ /* 0x000fe40003f45070 */
[----:B------:R-:W-:-:S02]  /*3380*/  ISETP.GE.AND P5, PT, R207, c[0x0][0x180], PT ;  /* 0x00006000cf007a0c */ /* 0x000fc40003fa6270 */
        /* <DEDUP_REMOVED lines=21> */
[----:B------:R-:W-:Y:S02]  /*34e0*/  ISETP.GE.AND P4, PT, R227, c[0x0][0x180], PT ;  /* 0x00006000e3007a0c */ /* 0x000fe40003f86270 */
[----:B------:R-:W-:Y:S01]  /*34f0*/  ISETP.NE.U32.AND P2, PT, R171, RZ, PT ;  /* 0x000000ffab00720c */ /* 0x000fe20003f45070 */
[----:B------:R1:W-:Y:S01]  /*3500*/  LDGSTS.E [R181+0xc00], [R82.64], P5 ;  /* 0x00c0000052b57fae */ /* 0x0003e2000a92184c */
[----:B------:R-:W-:-:S02]  /*3510*/  SEL R171, R170, RZ, !P6 ;  /* 0x000000ffaaab7207 */ /* 0x000fc40007000000 */
[----:B------:R-:W-:Y:S02]  /*3520*/  ISETP.NE.U32.AND P6, PT, R172, RZ, PT ;  /* 0x000000ffac00720c */ /* 0x000fe40003fc5070 */
[----:B------:R-:W-:Y:S02]  /*3530*/  SEL R172, R170, RZ, !P4 ;  /* 0x000000ffaaac7207 */ /* 0x000fe40006000000 */
[----:B------:R-:W-:Y:S02]  /*3540*/  ISETP.NE.U32.AND P0, PT, R171, RZ, PT ;  /* 0x000000ffab00720c */ /* 0x000fe40003f05070 */
[----:B------:R-:W-:Y:S02]  /*3550*/  ISETP.GE.AND P3, PT, R224, c[0x0][0x180], PT ;  /* 0x00006000e0007a0c */ /* 0x000fe40003f66270 */
[----:B------:R-:W-:Y:S01]  /*3560*/  ISETP.NE.U32.AND P4, PT, R172, RZ, PT ;  /* 0x000000ffac00720c */ /* 0x000fe20003f85070 */
[----:B------:R1:W-:Y:S01]  /*3570*/  LDGSTS.E [R181+0x1400], [R86.64], P2 ;  /* 0x0140000056b57fae */ /* 0x0003e2000912184c */
[----:B------:R-:W-:-:S02]  /*3580*/  ISETP.GE.AND P5, PT, R222, c[0x0][0x180], PT ;  /* 0x00006000de007a0c */ /* 0x000fc40003fa6270 */
[----:B------:R-:W-:Y:S01]  /*3590*/  SEL R171, R170, RZ, !P3 ;  /* 0x000000ffaaab7207 */ /* 0x000fe20005800000 */
[----:B------:R1:W-:Y:S01]  /*35a0*/  LDGSTS.E [R181+0x1c00], [R90.64], P6 ;  /* 0x01c000005ab57fae */ /* 0x0003e2000b12184c */
[----:B------:R-:W-:Y:S02]  /*35b0*/  ISETP.GE.AND P3, PT, R220, c[0x0][0x180], PT ;  /* 0x00006000dc007a0c */ /* 0x000fe40003f66270 */
[----:B------:R-:W-:Y:S01]  /*35c0*/  SEL R172, R170, RZ, !P5 ;  /* 0x000000ffaaac7207 */ /* 0x000fe20006800000 */
[----:B------:R1:W-:Y:S01]  /*35d0*/  LDGSTS.E [R181+0x2400], [R96.64], P0 ;  /* 0x0240000060b57fae */ /* 0x0003e2000812184c */
[----:B------:R-:W-:Y:S02]  /*35e0*/  ISETP.GE.AND P5, PT, R218, c[0x0][0x180], PT ;  /* 0x00006000da007a0c */ /* 0x000fe40003fa6270 */
[----:B------:R-:W-:Y:S01]  /*35f0*/  ISETP.NE.U32.AND P2, PT, R171, RZ, PT ;  /* 0x000000ffab00720c */ /* 0x000fe20003f45070 */
[----:B------:R1:W-:Y:S01]  /*3600*/  LDGSTS.E [R181+0x2c00], [R162.64], P4 ;  /* 0x02c00000a2b57fae */ /* 0x0003e2000a12184c */
[----:B------:R-:W-:-:S02]  /*3610*/  SEL R171, R170, RZ, !P3 ;  /* 0x000000ffaaab7207 */ /* 0x000fc40005800000 */
[----:B------:R-:W-:Y:S02]  /*3620*/  ISETP.NE.U32.AND P3, PT, R172, RZ, PT ;  /* 0x000000ffac00720c */ /* 0x000fe40003f65070 */
[----:B------:R-:W-:Y:S02]  /*3630*/  SEL R172, R170, RZ, !P5 ;  /* 0x000000ffaaac7207 */ /* 0x000fe40006800000 */
[----:B------:R-:W-:Y:S02]  /*3640*/  ISETP.GE.AND P0, PT, R216, c[0x0][0x180], PT ;  /* 0x00006000d8007a0c */ /* 0x000fe40003f06270 */
[----:B------:R-:W-:Y:S02]  /*3650*/  ISETP.NE.U32.AND P6, PT, R171, RZ, PT ;  /* 0x000000ffab00720c */ /* 0x000fe40003fc5070 */
[----:B------:R-:W-:Y:S01]  /*3660*/  ISETP.NE.U32.AND P5, PT, R172, RZ, PT ;  /* 0x000000ffac00720c */ /* 0x000fe20003fa5070 */
[----:B------:R1:W-:Y:S01]  /*3670*/  LDGSTS.E [R181+0x3400], [R34.64], P2 ;  /* 0x0340000022b57fae */ /* 0x0003e2000912184c */
[----:B------:R-:W-:-:S02]  /*3680*/  ISETP.GE.AND P4, PT, R214, c[0x0][0x180], PT ;  /* 0x00006000d6007a0c */ /* 0x000fc40003f86270 */
[----:B------:R-:W-:Y:S01]  /*3690*/  SEL R171, R170, RZ, !P0 ;  /* 0x000000ffaaab7207 */ /* 0x000fe20004000000 */
[----:B------:R1:W-:Y:S01]  /*36a0*/  LDGSTS.E [R181+0x3c00], [R42.64], P3 ;  /* 0x03c000002ab57fae */ /* 0x0003e2000992184c */
[----:B------:R-:W-:Y:S02]  /*36b0*/  ISETP.GE.AND P0, PT, R212, c[0x0][0x180], PT ;  /* 0x00006000d4007a0c */ /* 0x000fe40003f06270 */
[C---:B------:R-:W-:Y:S02]  /*36c0*/  SEL R172, R170.reuse, RZ, !P4 ;  /* 0x000000ffaaac7207 */ /* 0x040fe40006000000 */
[----:B------:R-:W-:Y:S01]  /*36d0*/  ISETP.NE.U32.AND P2, PT, R171, RZ, PT ;  /* 0x000000ffab00720c */ /* 0x000fe20003f45070 */
[----:B------:R1:W-:Y:S01]  /*36e0*/  LDGSTS.E [R181+0x4400], [R48.64], P6 ;  /* 0x0440000030b57fae */ /* 0x0003e2000b12184c */
[----:B------:R-:W-:Y:S02]  /*36f0*/  SEL R171, R170, RZ, !P0 ;  /* 0x000000ffaaab7207 */ /* 0x000fe40004000000 */
[----:B------:R-:W-:Y:S01]  /*3700*/  ISETP.NE.U32.AND P0, PT, R172, RZ, PT ;  /* 0x000000ffac00720c */ /* 0x000fe20003f05070 */
[----:B------:R1:W-:Y:S01]  /*3710*/  LDGSTS.E [R181+0x4c00], [R52.64], P5 ;  /* 0x04c0000034b57fae */ /* 0x0003e2000a92184c */
[----:B------:R-:W-:-:S02]  /*3720*/  ISETP.GE.AND P4, PT, R210, c[0x0][0x180], PT ;  /* 0x00006000d2007a0c */ /* 0x000fc40003f86270 */
[----:B------:R-:W-:Y:S02]  /*3730*/  ISETP.GE.AND P6, PT, R208, c[0x0][0x180], PT ;  /* 0x00006000d0007a0c */ /* 0x000fe40003fc6270 */
[----:B------:R-:W-:Y:S02]  /*3740*/  ISETP.GE.AND P5, PT, R206, c[0x0][0x180], PT ;  /* 0x00006000ce007a0c */ /* 0x000fe40003fa6270 */
[----:B------:R-:W-:Y:S01]  /*3750*/  ISETP.NE.U32.AND P3, PT, R171, RZ, PT ;  /* 0x000000ffab00720c */ /* 0x000fe20003f65070 */
[----:B------:R1:W-:Y:S01]  /*3760*/  LDGSTS.E [R181+0x5400], [R56.64], P2 ;  /* 0x0540000038b57fae */ /* 0x0003e2000912184c */
[C---:B------:R-:W-:Y:S02]  /*3770*/  SEL R172, R170.reuse, RZ, !P4 ;  /* 0x000000ffaaac7207 */ /* 0x040fe40006000000 */
[C---:B------:R-:W-:Y:S01]  /*3780*/  SEL R171, R170.reuse, RZ, !P6 ;  /* 0x000000ffaaab7207 */ /* 0x040fe20007000000 */
[----:B------:R1:W-:Y:S01]  /*3790*/  LDGSTS.E [R181+0x5c00], [R60.64], P0 ;  /* 0x05c000003cb57fae */ /* 0x0003e2000812184c */
[----:B------:R-:W-:-:S02]  /*37a0*/  SEL R170, R170, RZ, !P5 ;  /* 0x000000ffaaaa7207 */ /* 0x000fc40006800000 */
[----:B------:R-:W-:Y:S02]  /*37b0*/  ISETP.GE.AND P5, PT, R3, UR8, PT ;  /* 0x0000000803007c0c */ /* 0x000fe4000bfa6270 */
[----:B------:R-:W-:Y:S02]  /*37c0*/  ISETP.NE.U32.AND P4, PT, R172, RZ, PT ;  /* 0x000000ffac00720c */ /* 0x000fe40003f85070 */
[----:B------:R-:W-:Y:S01]  /*37d0*/  ISETP.NE.U32.AND P0, PT, R171, RZ, PT ;  /* 0x000000ffab00720c */ /* 0x000fe20003f05070 */
[----:B------:R1:W-:Y:S01]  /*37e0*/  LDGSTS.E [R181+0x6400], [R64.64], P3 ;  /* 0x0640000040b57fae */ /* 0x0003e2000992184c */
[----:B------:R-:W-:Y:S02]  /*37f0*/  SEL R171, RZ, 0x4, P5 ;  /* 0x00000004ffab7807 */ /* 0x000fe40002800000 */
[----:B------:R-:W-:Y:S02]  /*3800*/  ISETP.NE.U32.AND P5, PT, R170, RZ, PT ;  /* 0x000000ffaa00720c */ /* 0x000fe40003fa5070 */
[----:B------:R-:W-:-:S02]  /*3810*/  ISETP.GE.AND P2, PT, R174, UR8, PT ;  /* 0x00000008ae007c0c */ /* 0x000fc4000bf46270 */
[----:B------:R-:W-:Y:S02]  /*3820*/  ISETP.GT.AND P6, PT, R169, 0x7f, PT ;  /* 0x0000007fa900780c */ /* 0x000fe40003fc4270 */
[----:B------:R-:W-:Y:S01]  /*3830*/  SEL R172, RZ, 0x4, P2 ;  /* 0x00000004ffac7807 */ /* 0x000fe20001000000 */
[----:B------:R1:W-:Y:S01]  /*3840*/  LDGSTS.E [R181+0x6c00], [R68.64], P4 ;  /* 0x06c0000044b57fae */ /* 0x0003e2000a12184c */
[----:B------:R-:W-:Y:S02]  /*3850*/  ISETP.GE.AND P2, PT, R236, UR8, PT ;  /* 0x00000008ec007c0c */ /* 0x000fe4000bf46270 */
[----:B------:R-:W-:Y:S01]  /*3860*/  SEL R171, R171, RZ, P6 ;  /* 0x000000ffabab7207 */ /* 0x000fe20003000000 */
[----:B------:R1:W-:Y:S01]  /*3870*/  LDGSTS.E [R181+0x7400], [R72.64], P0 ;  /* 0x0740000048b57fae */ /* 0x0003e2000812184c */
[----:B------:R-:W-:Y:S02]  /*3880*/  SEL R170, RZ, 0x4, P2 ;  /* 0x00000004ffaa7807 */ /* 0x000fe40001000000 */
[----:B------:R-:W-:Y:S01]  /*3890*/  ISETP.NE.U32.AND P2, PT, R171, RZ, PT ;  /* 0x000000ffab00720c */ /* 0x000fe20003f45070 */
[----:B------:R1:W-:Y:S01]  /*38a0*/  LDGSTS.E [R181+0x7c00], [R76.64], P5 ;  /* 0x07c000004cb57fae */ /* 0x0003e2000a92184c */
[----:B------:R-:W-:-:S02]  /*38b0*/  SEL R170, R170, RZ, P6 ;  /* 0x000000ffaaaa7207 */ /* 0x000fc40003000000 */
[----:B------:R-:W-:Y:S01]  /*38c0*/  ISETP.GE.AND P4, PT, R234, UR8, PT ;  /* 0x00000008ea007c0c */ /* 0x000fe2000bf86270 */
[----:B------:R-:W0:Y:S01]  /*38d0*/  LDGDEPBAR ;  /* 0x00000000000079af */ /* 0x000e220000000000 */
[----:B------:R-:W-:Y:S02]  /*38e0*/  ISETP.NE.U32.AND P0, PT, R170, RZ, PT ;  /* 0x000000ffaa00720c */ /* 0x000fe40003f05070 */
[----:B------:R-:W-:Y:S01]  /*38f0*/  SEL R170, RZ, 0x4, P4 ;  /* 0x00000004ffaa7807 */ /* 0x000fe20002000000 */
[----:B------:R1:W-:Y:S01]  /*3900*/  LDGSTS.E [R4+0x10000], [R92.64], P1 ;  /* 0x100000005c047fae */ /* 0x0003e2000892184c */
[----:B------:R-:W-:Y:S02]  /*3910*/  ISETP.GE.AND P4, PT, R230, UR8, PT ;  /* 0x00000008e6007c0c */ /* 0x000fe4000bf86270 */
[----:B------:R-:W-:Y:S01]  /*3920*/  ISETP.GE.AND P5, PT, R232, UR8, PT ;  /* 0x00000008e8007c0c */ /* 0x000fe2000bfa6270 */
[----:B------:R1:W-:Y:S01]  /*3930*/  LDGSTS.E [R4+0x10800], [R100.64], P1 ;  /* 0x1080000064047fae */ /* 0x0003e2000892184c */
[----:B------:R-:W-:-:S02]  /*3940*/  SEL R173, RZ, 0x4, P4 ;  /* 0x00000004ffad7807 */ /* 0x000fc40002000000 */
[----:B------:R-:W-:Y:S01]  /*3950*/  SEL R170, R170, RZ, P6 ;  /* 0x000000ffaaaa7207 */ /* 0x000fe20003000000 */
[----:B------:R1:W-:Y:S01]  /*3960*/  LDGSTS.E [R4+0x11000], [R104.64], P1 ;  /* 0x1100000068047fae */ /* 0x0003e2000892184c */
[----:B------:R-:W-:Y:S02]  /*3970*/  SEL R172, R172, RZ, P6 ;  /* 0x000000ffacac7207 */ /* 0x000fe40003000000 */
[----:B------:R-:W-:Y:S01]  /*3980*/  SEL R171, RZ, 0x4, P5 ;  /* 0x00000004ffab7807 */ /* 0x000fe20002800000 */
[----:B------:R1:W-:Y:S01]  /*3990*/  LDGSTS.E [R4+0x11800], [R108.64], P1 ;  /* 0x118000006c047fae */ /* 0x0003e2000892184c */
[----:B------:R-:W-:Y:S02]  /*39a0*/  ISETP.GE.AND P5, PT, R228, UR8, PT ;  /* 0x00000008e4007c0c */ /* 0x000fe4000bfa6270 */
[----:B------:R-:W-:Y:S01]  /*39b0*/  SEL R173, R173, RZ, P6 ;  /* 0x000000ffadad7207 */ /* 0x000fe20003000000 */
[----:B------:R1:W-:Y:S01]  /*39c0*/  LDGSTS.E [R4+0x12000], [R112.64], P1 ;  /* 0x1200000070047fae */ /* 0x0003e2000892184c */
[----:B------:R-:W-:-:S02]  /*39d0*/  ISETP.NE.U32.AND P4, PT, R170, RZ, PT ;  /* 0x000000ffaa00720c */ /* 0x000fc40003f85070 */
[----:B------:R-:W-:Y:S01]  /*39e0*/  ISETP.NE.U32.AND P3, PT, R172, RZ, PT ;  /* 0x000000ffac00720c */ /* 0x000fe20003f65070 */
[----:B------:R1:W-:Y:S01]  /*39f0*/  LDGSTS.E [R4+0x12800], [R116.64], P1 ;  /* 0x1280000074047fae */ /* 0x0003e2000892184c */
[----:B------:R-:W-:Y:S02]  /*3a00*/  SEL R174, RZ, 0x4, P5 ;  /* 0x00000004ffae7807 */ /* 0x000fe40002800000 */
[----:B------:R-:W-:Y:S01]  /*3a10*/  ISETP.GE.AND P5, PT, R225, UR8, PT ;  /* 0x00000008e1007c0c */ /* 0x000fe2000bfa6270 */
[----:B------:R1:W-:Y:S01]  /*3a20*/  LDGSTS.E [R4+0x13000], [R120.64], P1 ;  /* 0x1300000078047fae */ /* 0x0003e2000892184c */
[----:B------:R-:W-:Y:S02]  /*3a30*/  SEL R171, R171, RZ, P6 ;  /* 0x000000ffabab7207 */ /* 0x000fe40003000000 */
[----:B------:R-:W-:Y:S01]  /*3a40*/  SEL R176, RZ, 0x4, P5 ;  /* 0x00000004ffb07807 */ /* 0x000fe20002800000 */
[----:B------:R1:W-:Y:S01]  /*3a50*/  LDGSTS.E [R4+0x13800], [R124.64], P1 ;  /* 0x138000007c047fae */ /* 0x0003e2000892184c */
[----:B------:R-:W-:-:S02]  /*3a60*/  ISETP.NE.U32.AND P5, PT, R171, RZ, PT ;  /* 0x000000ffab00720c */ /* 0x000fc40003fa5070 */
[----:B------:R-:W-:Y:S01]  /*3a70*/  SEL R174, R174, RZ, P6 ;  /* 0x000000ffaeae7207 */ /* 0x000fe20003000000 */
[----:B------:R1:W-:Y:S01]  /*3a80*/  LDGSTS.E [R4+0x14000], [R128.64], P1 ;  /* 0x1400000080047fae */ /* 0x0003e2000892184c */
[----:B------:R-:W-:-:S03]  /*3a90*/  SEL R176, R176, RZ, P6 ;  /* 0x000000ffb0b07207 */ /* 0x000fc60003000000 */
[----:B------:R1:W-:Y:S04]  /*3aa0*/  LDGSTS.E [R4+0x14800], [R132.64], P1 ;  /* 0x1480000084047fae */ /* 0x0003e8000892184c */
        /* <DEDUP_REMOVED lines=21> */
[----:B------:R1:W-:Y:S01]  /*3c00*/  LDGSTS.E [R180+0x17c00], [R158.64], P1 ;  /* 0x17c000009eb47fae */ /* 0x0003e2000892184c */
[----:B------:R-:W-:-:S03]  /*3c10*/  ISETP.GE.AND P1, PT, R223, UR8, PT ;  /* 0x00000008df007c0c */ /* 0x000fc6000bf26270 */
[----:B------:R-:W0:Y:S01]  /*3c20*/  LDGDEPBAR ;  /* 0x00000000000079af */ /* 0x000e220000000000 */
[----:B------:R-:W-:-:S03]  /*3c30*/  SEL R170, RZ, 0x4, P1 ;  /* 0x00000004ffaa7807 */ /* 0x000fc60000800000 */
[----:B------:R-:W-:Y:S01]  /*3c40*/  BAR.SYNC.DEFER_BLOCKING 0x0 ;  /* 0x0000000000007b1d */ /* 0x000fe20000010000 */
[----:B------:R-:W-:Y:S02]  /*3c50*/  ISETP.GE.AND P1, PT, R219, UR8, PT ;  /* 0x00000008db007c0c */ /* 0x000fe4000bf26270 */
[----:B------:R-:W-:Y:S02]  /*3c60*/  SEL R170, R170, RZ, P6 ;  /* 0x000000ffaaaa7207 */ /* 0x000fe40003000000 */
[----:B------:R-:W-:Y:S02]  /*3c70*/  SEL R171, RZ, 0x4, P1 ;  /* 0x00000004ffab7807 */ /* 0x000fe40000800000 */
[----:B------:R-:W-:Y:S02]  /*3c80*/  ISETP.GE.AND P1, PT, R217, UR8, PT ;  /* 0x00000008d9007c0c */ /* 0x000fe4000bf26270 */
[----:B------:R-:W-:Y:S01]  /*3c90*/  SEL R171, R171, RZ, P6 ;  /* 0x000000ffabab7207 */ /* 0x000fe20003000000 */
[----:B------:R-:W-:Y:S01]  /*3ca0*/  @!PT LDS RZ, [RZ] ;  /* 0x00000000fffff984 */ /* 0x000fe20000000800 */
[----:B------:R-:W-:Y:S01]  /*3cb0*/  @!PT LDS RZ, [RZ] ;  /* 0x00000000fffff984 */ /* 0x000fe20000000800 */
[----:B------:R-:W-:Y:S01]  /*3cc0*/  @!PT LDS RZ, [RZ] ;  /* 0x00000000fffff984 */ /* 0x000fe20000000800 */
[----:B------:R1:W-:Y:S01]  /*3cd0*/  LDGSTS.E [R2+0x8000], [R164.64], P2 ;  /* 0x08000000a4027fae */ /* 0x0003e2000912184c */
[----:B------:R-:W-:-:S04]  /*3ce0*/  ISETP.GE.AND P2, PT, R221, UR8, PT ;  /* 0x00000008dd007c0c */ /* 0x000fc8000bf46270 */
[----:B------:R-:W-:Y:S02]  /*3cf0*/  SEL R172, RZ, 0x4, P2 ;  /* 0x00000004ffac7807 */ /* 0x000fe40001000000 */
[----:B------:R-:W-:Y:S01]  /*3d00*/  ISETP.NE.U32.AND P2, PT, R173, RZ, PT ;  /* 0x000000ffad00720c */ /* 0x000fe20003f45070 */
[----:B------:R-:W-:Y:S01]  /*3d10*/  IMAD.U32 R173, RZ, RZ, UR5 ;  /* 0x00000005ffad7e24 */ /* 0x000fe2000f8e00ff */
[----:B------:R-:W-:Y:S01]  /*3d20*/  SEL R172, R172, RZ, P6 ;  /* 0x000000ffacac7207 */ /* 0x000fe20003000000 */
[----:B-1----:R-:W-:Y:S01]  /*3d30*/  IMAD.U32 R165, RZ, RZ, UR5 ;  /* 0x00000005ffa57e24 */ /* 0x002fe2000f8e00ff */
[----:B------:R-:W-:Y:S01]  /*3d40*/  SEL R164, RZ, 0x4, P1 ;  /* 0x00000004ffa47807 */ /* 0x000fe20000800000 */
[----:B------:R-:W-:Y:S01]  /*3d50*/  IMAD.WIDE R84, R173, 0x4, R84 ;  /* 0x00000004ad547825 */ /* 0x000fe200078e0254 */
[----:B------:R-:W-:Y:S02]  /*3d60*/  ISETP.NE.U32.AND P1, PT, R174, RZ, PT ;  /* 0x000000ffae00720c */ /* 0x000fe40003f25070 */
[----:B------:R-:W-:Y:S01]  /*3d70*/  SEL R164, R164, RZ, P6 ;  /* 0x000000ffa4a47207 */ /* 0x000fe20003000000 */
[----:B--2---:R-:W-:-:S04]  /*3d80*/  IMAD.WIDE R80, R165, 0x4, R80 ;  /* 0x00000004a5507825 */ /* 0x004fc800078e0250 */
[----:B---3--:R-:W-:Y:S01]  /*3d90*/  IMAD.WIDE R88, R165, 0x4, R88 ;  /* 0x00000004a5587825 */ /* 0x008fe200078e0258 */
[----:B------:R1:W-:Y:S01]  /*3da0*/  LDGSTS.E [R2+0x8800], [R80.64], P0 ;  /* 0x0880000050027fae */ /* 0x0003e2000812184c */
[----:B------:R-:W-:-:S03]  /*3db0*/  ISETP.GE.AND P0, PT, R215, UR8, PT ;  /* 0x00000008d7007c0c */ /* 0x000fc6000bf06270 */
[----:B------:R2:W-:Y:S01]  /*3dc0*/  LDGSTS.E [R2+0x9000], [R84.64], P4 ;  /* 0x0900000054027fae */ /* 0x0005e2000a12184c */
[----:B------:R-:W-:Y:S02]  /*3dd0*/  ISETP.GE.AND P4, PT, R213, UR8, PT ;  /* 0x00000008d5007c0c */ /* 0x000fe4000bf86270 */
[----:B------:R-:W-:Y:S01]  /*3de0*/  SEL R177, RZ, 0x4, P0 ;  /* 0x00000004ffb17807 */ /* 0x000fe20000000000 */
[----:B------:R3:W-:Y:S01]  /*3df0*/  LDGSTS.E [R2+0x9800], [R88.64], P5 ;  /* 0x0980000058027fae */ /* 0x0007e2000a92184c */
[----:B------:R-:W-:Y:S02]  /*3e00*/  SEL R175, RZ, 0x4, P4 ;  /* 0x00000004ffaf7807 */ /* 0x000fe40002000000 */
[----:B------:R-:W-:Y:S01]  /*3e10*/  ISETP.GE.AND P4, PT, R209, UR8, PT ;  /* 0x00000008d1007c0c */ /* 0x000fe2000bf86270 */
[----:B------:R1:W-:Y:S01]  /*3e20*/  LDGSTS.E [R2+0xa000], [R94.64], P2 ;  /* 0x0a0000005e027fae */ /* 0x0003e2000912184c */
[----:B------:R-:W-:Y:S02]  /*3e30*/  ISETP.GE.AND P0, PT, R211, UR8, PT ;  /* 0x00000008d3007c0c */ /* 0x000fe4000bf06270 */
[----:B------:R-:W-:-:S02]  /*3e40*/  ISETP.GE.AND P5, PT, R207, UR8, PT ;  /* 0x00000008cf007c0c */ /* 0x000fc4000bfa6270 */
[----:B------:R-:W-:Y:S02]  /*3e50*/  SEL R173, RZ, 0x4, P4 ;  /* 0x00000004ffad7807 */ /* 0x000fe40002000000 */
[----:B------:R-:W-:Y:S02]  /*3e60*/  ISETP.GE.AND P4, PT, R235, UR8, PT ;  /* 0x00000008eb007c0c */ /* 0x000fe4000bf86270 */
[----:B------:R-:W-:Y:S02]  /*3e70*/  SEL R174, RZ, 0x4, P0 ;  /* 0x00000004ffae7807 */ /* 0x000fe40000000000 */
[----:B------:R-:W-:Y:S01]  /*3e80*/  ISETP.GE.AND P0, PT, R237, UR8, PT ;  /* 0x00000008ed007c0c */ /* 0x000fe2000bf06270 */
[----:B-1----:R-:W-:Y:S01]  /*3e90*/  IMAD.U32 R95, RZ, RZ, UR5 ;  /* 0x00000005ff5f7e24 */ /* 0x002fe2000f8e00ff */
[----:B------:R-:W-:Y:S02]  /*3ea0*/  SEL R165, RZ, 0x4, P5 ;  /* 0x00000004ffa57807 */ /* 0x000fe40002800000 */
[----:B------:R-:W-:Y:S01]  /*3eb0*/  ISETP.NE.U32.AND P5, PT, R176, RZ, PT ;  /* 0x000000ffb000720c */ /* 0x000fe20003fa5070 */
[----:B-----5:R-:W-:Y:S01]  /*3ec0*/  IMAD.WIDE R160, R95, 0x4, R160 ;  /* 0x000000045fa07825 */ /* 0x020fe200078e02a0 */
[----:B---3--:R-:W-:-:S02]  /*3ed0*/  SEL R88, RZ, 0x4, P4 ;  /* 0x00000004ff587807 */ /* 0x008fc40002000000 */
[----:B------:R-:W-:Y:S01]  /*3ee0*/  ISETP.GE.AND P4, PT, R233, UR8, PT ;  /* 0x00000008e9007c0c */ /* 0x000fe2000bf86270 */
[----:B----4-:R-:W-:Y:S01]  /*3ef0*/  IMAD.WIDE R32, R95, 0x4, R32 ;  /* 0x000000045f207825 */ /* 0x010fe200078e0220 */
[----:B--2---:R-:W-:Y:S01]  /*3f00*/  SEL R85, RZ, 0x4, P0 ;  /* 0x00000004ff557807 */ /* 0x004fe20000000000 */
[----:B------:R1:W-:Y:S01]  /*3f10*/  LDGSTS.E [R2+0xa800], [R160.64], P1 ;  /* 0x0a800000a0027fae */ /* 0x0003e2000892184c */
[----:B------:R-:W-:Y:S01]  /*3f20*/  ISETP.GE.AND P0, PT, R231, UR8, PT ;  /* 0x00000008e7007c0c */ /* 0x000fe2000bf06270 */
[----:B------:R-:W-:Y:S01]  /*3f30*/  IMAD.WIDE R46, R95, 0x4, R46 ;  /* 0x000000045f2e7825 */ /* 0x000fe200078e022e */
[----:B------:R-:W-:Y:S02]  /*3f40*/  SEL R89, RZ, 0x4, P4 ;  /* 0x00000004ff597807 */ /* 0x000fe40002000000 */
[----:B------:R-:W-:Y:S01]  /*3f50*/  ISETP.GE.AND P4, PT, R227, UR8, PT ;  /* 0x00000008e3007c0c */ /* 0x000fe2000bf86270 */
[----:B------:R2:W-:Y:S01]  /*3f60*/  LDGSTS.E [R2+0xb000], [R32.64], P5 ;  /* 0x0b00000020027fae */ /* 0x0005e2000a92184c */
[----:B------:R-:W-:Y:S01]  /*3f70*/  ISETP.GE.AND P2, PT, R229, UR8, PT ;  /* 0x00000008e5007c0c */ /* 0x000fe2000bf46270 */
[----:B------:R-:W-:Y:S01]  /*3f80*/  IMAD.WIDE R54, R95, 0x4, R54 ;  /* 0x000000045f367825 */ /* 0x000fe200078e0236 */
[----:B------:R-:W-:-:S02]  /*3f90*/  SEL R80, RZ, 0x4, P0 ;  /* 0x00000004ff507807 */ /* 0x000fc40000000000 */
[----:B------:R-:W-:Y:S02]  /*3fa0*/  ISETP.NE.U32.AND P0, PT, R170, RZ, PT ;  /* 0x000000ffaa00720c */ /* 0x000fe40003f05070 */
[----:B------:R-:W-:Y:S02]  /*3fb0*/  SEL R84, RZ, 0x4, P4 ;  /* 0x00000004ff547807 */ /* 0x000fe40002000000 */
[----:B------:R-:W-:Y:S02]  /*3fc0*/  SEL R177, R177, RZ, P6 ;  /* 0x000000ffb1b17207 */ /* 0x000fe40003000000 */
[----:B------:R-:W-:Y:S01]  /*3fd0*/  SEL R81, RZ, 0x4, P2 ;  /* 0x00000004ff517807 */ /* 0x000fe20001000000 */
[----:B--2---:R-:W-:Y:S01]  /*3fe0*/  IMAD.U32 R33, RZ, RZ, UR5 ;  /* 0x00000005ff217e24 */ /* 0x004fe2000f8e00ff */
[----:B------:R-:W-:Y:S02]  /*3ff0*/  ISETP.NE.U32.AND P4, PT, R172, RZ, PT ;  /* 0x000000ffac00720c */ /* 0x000fe40003f85070 */
[----:B------:R-:W-:Y:S01]  /*4000*/  ISETP.NE.U32.AND P2, PT, R171, RZ, PT ;  /* 0x000000ffab00720c */ /* 0x000fe20003f45070 */
[----:B------:R-:W-:Y:S01]  /*4010*/  IMAD.U32 R171, RZ, RZ, UR5 ;  /* 0x00000005ffab7e24 */ /* 0x000fe2000f8e00ff */
[----:B------:R-:W-:Y:S01]  /*4020*/  ISETP.NE.U32.AND P1, PT, R164, RZ, PT ;  /* 0x000000ffa400720c */ /* 0x000fe20003f25070 */
[----:B------:R-:W-:Y:S01]  /*4030*/  IMAD.WIDE R58, R33, 0x4, R58 ;  /* 0x00000004213a7825 */ /* 0x000fe200078e023a */
[----:B------:R-:W-:-:S02]  /*4040*/  ISETP.NE.U32.AND P5, PT, R177, RZ, PT ;  /* 0x000000ffb100720c */ /* 0x000fc40003fa5070 */
[----:B------:R-:W-:Y:S01]  /*4050*/  SEL R175, R175, RZ, P6 ;  /* 0x000000ffafaf7207 */ /* 0x000fe20003000000 */
[----:B------:R-:W-:Y:S01]  /*4060*/  IMAD.WIDE R40, R171, 0x4, R40 ;  /* 0x00000004ab287825 */ /* 0x000fe200078e0228 */
[----:B------:R-:W-:Y:S02]  /*4070*/  SEL R174, R174, RZ, P6 ;  /* 0x000000ffaeae7207 */ /* 0x000fe40003000000 */
[----:B------:R-:W-:Y:S01]  /*4080*/  SEL R173, R173, RZ, P6 ;  /* 0x000000ffadad7207 */ /* 0x000fe20003000000 */
[----:B------:R-:W-:Y:S01]  /*4090*/  IMAD.WIDE R50, R171, 0x4, R50 ;  /* 0x00000004ab327825 */ /* 0x000fe200078e0232 */
[----:B------:R2:W-:Y:S01]  /*40a0*/  LDGSTS.E [R2+0xb800], [R40.64], P0 ;  /* 0x0b80000028027fae */ /* 0x0005e2000812184c */
[----:B------:R-:W-:Y:S02]  /*40b0*/  ISETP.NE.U32.AND P0, PT, R175, RZ, PT ;  /* 0x000000ffaf00720c */ /* 0x000fe40003f05070 */
[----:B------:R-:W-:Y:S01]  /*40c0*/  SEL R165, R165, RZ, P6 ;  /* 0x000000ffa5a57207 */ /* 0x000fe20003000000 */
[----:B------:R3:W-:Y:S01]  /*40d0*/  LDGSTS.E [R2+0xc000], [R46.64], P4 ;  /* 0x0c0000002e027fae */ /* 0x0007e2000a12184c */
[----:B------:R-:W-:Y:S01]  /*40e0*/  SEL R85, R85, RZ, P6 ;  /* 0x000000ff55557207 */ /* 0x000fe20003000000 */
[----:B------:R-:W-:Y:S01]  /*40f0*/  IMAD.WIDE R62, R33, 0x4, R62 ;  /* 0x00000004213e7825 */ /* 0x000fe200078e023e */
[----:B------:R-:W-:Y:S01]  /*4100*/  ISETP.NE.U32.AND P4, PT, R174, RZ, PT ;  /* 0x000000ffae00720c */ /* 0x000fe20003f85070 */
[----:B------:R4:W-:Y:S01]  /*4110*/  LDGSTS.E [R2+0xc800], [R50.64], P2 ;  /* 0x0c80000032027fae */ /* 0x0009e2000912184c */
[----:B------:R-:W-:Y:S01]  /*4120*/  ISETP.NE.U32.AND P2, PT, R173, RZ, PT ;  /* 0x000000ffad00720c */ /* 0x000fe20003f45070 */
[----:B------:R-:W-:Y:S01]  /*4130*/  IMAD.WIDE R78, R33, 0x4, R78 ;  /* 0x00000004214e7825 */ /* 0x000fe200078e024e */
[----:B------:R-:W-:Y:S01]  /*4140*/  SEL R88, R88, RZ, P6 ;  /* 0x000000ff58587207 */ /* 0x000fe20003000000 */
[----:B------:R5:W-:Y:S01]  /*4150*/  LDGSTS.E [R2+0xd000], [R54.64], P1 ;  /* 0x0d00000036027fae */ /* 0x000be2000892184c */
[----:B------:R-:W-:Y:S01]  /*4160*/  ISETP.NE.U32.AND P1, PT, R165, RZ, PT ;  /* 0x000000ffa500720c */ /* 0x000fe20003f25070 */
[----:B--2---:R-:W-:Y:S01]  /*4170*/  IMAD.U32 R41, RZ, RZ, UR5 ;  /* 0x00000005ff297e24 */ /* 0x004fe2000f8e00ff */
[----:B------:R-:W-:Y:S01]  /*4180*/  SEL R89, R89, RZ, P6 ;  /* 0x000000ff59597207 */ /* 0x000fe20003000000 */
[----:B------:R2:W-:Y:S01]  /*4190*/  LDGSTS.E [R2+0xd800], [R58.64], P5 ;  /* 0x0d8000003a027fae */ /* 0x0005e2000a92184c */
[----:B------:R-:W-:Y:S01]  /*41a0*/  ISETP.NE.U32.AND P5, PT, R85, RZ, PT ;  /* 0x000000ff5500720c */ /* 0x000fe20003fa5070 */
[----:B---3--:R-:W-:Y:S01]  /*41b0*/  IMAD.U32 R47, RZ, RZ, UR5 ;  /* 0x00000005ff2f7e24 */ /* 0x008fe2000f8e00ff */
[----:B------:R-:W-:Y:S01]  /*41c0*/  SEL R80, R80, RZ, P6 ;  /* 0x000000ff50507207 */ /* 0x000fe20003000000 */
[C---:B------:R-:W-:Y:S01]  /*41d0*/  IMAD.WIDE R66, R41.reuse, 0x4, R66 ;  /* 0x0000000429427825 */ /* 0x040fe200078e0242 */
[----:B------:R1:W-:Y:S01]  /*41e0*/  LDGSTS.E [R2+0xe000], [R62.64], P0 ;  /* 0x0e0000003e027fae */ /* 0x0003e2000812184c */
[----:B------:R-:W-:Y:S01]  /*41f0*/  ISETP.NE.U32.AND P0, PT, R88, RZ, PT ;  /* 0x000000ff5800720c */ /* 0x000fe20003f05070 */
[----:B----4-:R-:W-:Y:S01]  /*4200*/  CS2R R50, SRZ ;  /* 0x0000000000327805 */ /* 0x010fe2000001ff00 */
[----:B------:R-:W-:Y:S01]  /*4210*/  IMAD.WIDE R70, R41, 0x4, R70 ;  /* 0x0000000429467825 */ /* 0x000fe200078e0246 */
[----:B------:R1:W-:Y:S01]  /*4220*/  LDGSTS.E [R2+0xe800], [R66.64], P4 ;  /* 0x0e80000042027fae */ /* 0x0003e2000a12184c */
[----:B------:R-:W-:Y:S01]  /*4230*/  ISETP.NE.U32.AND P4, PT, R89, RZ, PT ;  /* 0x000000ff5900720c */ /* 0x000fe20003f85070 */
[----:B-----5:R-:W-:Y:S01]  /*4240*/  CS2R R54, SRZ ;  /* 0x0000000000367805 */ /* 0x020fe2000001ff00 */
[----:B------:R-:W-:Y:S01]  /*4250*/  IMAD.WIDE R74, R47, 0x4, R74 ;  /* 0x000000042f4a7825 */ /* 0x000fe200078e024a */
[----:B------:R3:W-:Y:S01]  /*4260*/  LDGSTS.E [R2+0xf000], [R70.64], P2 ;  /* 0x0f00000046027fae */ /* 0x0007e2000912184c */
[----:B------:R-:W-:Y:S01]  /*4270*/  ISETP.NE.U32.AND P2, PT, R80, RZ, PT ;  /* 0x000000ff5000720c */ /* 0x000fe20003f45070 */
[----:B--2---:R-:W-:Y:S01]  /*4280*/  CS2R R58, SRZ ;  /* 0x00000000003a7805 */ /* 0x004fe2000001ff00 */
[----:B------:R-:W-:Y:S01]  /*4290*/  IMAD.WIDE R82, R33, 0x4, R82 ;  /* 0x0000000421527825 */ /* 0x000fe200078e0252 */
[----:B------:R2:W-:Y:S01]  /*42a0*/  LDGSTS.E [R2+0xf800], [R74.64], P1 ;  /* 0x0f8000004a027fae */ /* 0x0005e2000892184c */
[----:B------:R-:W-:Y:S01]  /*42b0*/  SEL R81, R81, RZ, P6 ;  /* 0x000000ff51517207 */ /* 0x000fe20003000000 */
[----:B------:R-:W-:Y:S01]  /*42c0*/  CS2R R88, SRZ ;  /* 0x0000000000587805 */ /* 0x000fe2000001ff00 */
[----:B------:R-:W-:Y:S01]  /*42d0*/  IMAD.WIDE R86, R41, 0x4, R86 ;  /* 0x0000000429567825 */ /* 0x000fe200078e0256 */
[----:B------:R4:W-:Y:S01]  /*42e0*/  LDGSTS.E [R181+0x8400], [R78.64], P5 ;  /* 0x084000004eb57fae */ /* 0x0009e2000a92184c */
[----:B------:R-:W-:-:S02]  /*42f0*/  ISETP.GE.AND P5, PT, R224, UR8, PT ;  /* 0x00000008e0007c0c */ /* 0x000fc4000bfa6270 */
[----:B------:R-:W-:Y:S01]  /*4300*/  SEL R84, R84, RZ, P6 ;  /* 0x000000ff54547207 */ /* 0x000fe20003000000 */
[----:B------:R5:W-:Y:S01]  /*4310*/  LDGSTS.E [R181+0x8c00], [R82.64], P0 ;  /* 0x08c0000052b57fae */ /* 0x000be2000812184c */
[----:B------:R-:W-:Y:S01]  /*4320*/  SEL R32, RZ, 0x4, P5 ;  /* 0x00000004ff207807 */ /* 0x000fe20002800000 */
[----:B------:R-:W-:Y:S01]  /*4330*/  IMAD.WIDE R90, R47, 0x4, R90 ;  /* 0x000000042f5a7825 */ /* 0x000fe200078e025a */
[----:B------:R-:W-:Y:S01]  /*4340*/  ISETP.GE.AND P0, PT, R222, UR8, PT ;  /* 0x00000008de007c0c */ /* 0x000fe2000bf06270 */
[----:B------:R1:W-:Y:S01]  /*4350*/  LDGSTS.E [R181+0x9400], [R86.64], P4 ;  /* 0x0940000056b57fae */ /* 0x0003e2000a12184c */
[----:B------:R-:W-:Y:S01]  /*4360*/  SEL R32, R32, RZ, P6 ;  /* 0x000000ff20207207 */ /* 0x000fe20003000000 */
[----:B------:R-:W-:Y:S01]  /*4370*/  IMAD.WIDE R96, R33, 0x4, R96 ;  /* 0x0000000421607825 */ /* 0x000fe200078e0260 */
[----:B------:R-:W-:Y:S01]  /*4380*/  ISETP.NE.U32.AND P1, PT, R81, RZ, PT ;  /* 0x000000ff5100720c */ /* 0x000fe20003f25070 */
[----:B------:R1:W-:Y:S01]  /*4390*/  LDGSTS.E [R181+0x9c00], [R90.64], P2 ;  /* 0x09c000005ab57fae */ /* 0x0003e2000912184c */
[----:B------:R-:W-:Y:S01]  /*43a0*/  ISETP.NE.U32.AND P4, PT, R32, RZ, PT ;  /* 0x000000ff2000720c */ /* 0x000fe20003f85070 */
[C---:B------:R-:W-:Y:S01]  /*43b0*/  IMAD.WIDE R162, R41.reuse, 0x4, R162 ;  /* 0x0000000429a27825 */ /* 0x040fe200078e02a2 */
[----:B------:R-:W-:Y:S01]  /*43c0*/  SEL R32, RZ, 0x4, P0 ;  /* 0x00000004ff207807 */ /* 0x000fe20000000000 */
[----:B----4-:R-:W-:Y:S01]  /*43d0*/  CS2R R78, SRZ ;  /* 0x00000000004e7805 */ /* 0x010fe2000001ff00 */
[----:B------:R-:W-:Y:S01]  /*43e0*/  ISETP.GE.AND P0, PT, R220, UR8, PT ;  /* 0x00000008dc007c0c */ /* 0x000fe2000bf06270 */
[----:B------:R-:W-:Y:S01]  /*43f0*/  IMAD.WIDE R42, R41, 0x4, R42 ;  /* 0x00000004292a7825 */ /* 0x000fe200078e022a */
[----:B------:R-:W-:Y:S01]  /*4400*/  ISETP.NE.U32.AND P5, PT, R84, RZ, PT ;  /* 0x000000ff5400720c */ /* 0x000fe20003fa5070 */
[----:B------:R-:W-:Y:S01]  /*4410*/  CS2R R80, SRZ ;  /* 0x0000000000507805 */ /* 0x000fe2000001ff00 */
[----:B------:R-:W-:Y:S01]  /*4420*/  SEL R32, R32, RZ, P6 ;  /* 0x000000ff20207207 */ /* 0x000fe20003000000 */
[----:B------:R-:W-:Y:S01]  /*4430*/  IMAD.WIDE R48, R47, 0x4, R48 ;  /* 0x000000042f307825 */ /* 0x000fe200078e0230 */
[----:B------:R-:W-:Y:S01]  /*4440*/  ISETP.GE.AND P2, PT, R218, UR8, PT ;  /* 0x00000008da007c0c */ /* 0x000fe2000bf46270 */
[----:B------:R4:W-:Y:S01]  /*4450*/  LDGSTS.E [R181+0xa400], [R96.64], P1 ;  /* 0x0a40000060b57fae */ /* 0x0009e2000892184c */
[----:B------:R-:W-:Y:S01]  /*4460*/  SEL R33, RZ, 0x4, P0 ;  /* 0x00000004ff217807 */ /* 0x000fe20000000000 */
[C---:B------:R-:W-:Y:S01]  /*4470*/  IMAD.WIDE R52, R41.reuse, 0x4, R52 ;  /* 0x0000000429347825 */ /* 0x040fe200078e0234 */
[----:B------:R-:W-:Y:S01]  /*4480*/  ISETP.NE.U32.AND P0, PT, R32, RZ, PT ;  /* 0x000000ff2000720c */ /* 0x000fe20003f05070 */
[----:B-----5:R-:W-:Y:S01]  /*4490*/  CS2R R82, SRZ ;  /* 0x0000000000527805 */ /* 0x020fe2000001ff00 */
[----:B------:R-:W-:Y:S01]  /*44a0*/  SEL R32, RZ, 0x4, P2 ;  /* 0x00000004ff207807 */ /* 0x000fe20001000000 */
[----:B------:R-:W-:Y:S01]  /*44b0*/  IMAD.WIDE R68, R41, 0x4, R68 ;  /* 0x0000000429447825 */ /* 0x000fe200078e0244 */
[----:B------:R-:W-:Y:S01]  /*44c0*/  SEL R33, R33, RZ, P6 ;  /* 0x000000ff21217207 */ /* 0x000fe20003000000 */
[----:B------:R5:W-:Y:S01]  /*44d0*/  LDGSTS.E [R181+0xac00], [R162.64], P5 ;  /* 0x0ac00000a2b57fae */ /* 0x000be2000a92184c */
[----:B------:R-:W-:Y:S01]  /*44e0*/  SEL R32, R32, RZ, P6 ;  /* 0x000000ff20207207 */ /* 0x000fe20003000000 */
[----:B------:R-:W-:Y:S01]  /*44f0*/  IMAD.WIDE R76, R47, 0x4, R76 ;  /* 0x000000042f4c7825 */ /* 0x000fe200078e024c */
[----:B------:R-:W-:Y:S01]  /*4500*/  ISETP.GE.AND P2, PT, R216, UR8, PT ;  /* 0x00000008d8007c0c */ /* 0x000fe2000bf46270 */
[----:B---3--:R-:W-:Y:S01]  /*4510*/  CS2R R70, SRZ ;  /* 0x0000000000467805 */ /* 0x008fe2000001ff00 */
[----:B------:R-:W-:Y:S01]  /*4520*/  ISETP.NE.U32.AND P1, PT, R33, RZ, PT ;  /* 0x000000ff2100720c */ /* 0x000fe20003f25070 */
[----:B------:R-:W-:Y:S01]  /*4530*/  IMAD.U32 R33, RZ, RZ, UR5 ;  /* 0x00000005ff217e24 */ /* 0x000fe2000f8e00ff */
[----:B------:R-:W-:Y:S01]  /*4540*/  ISETP.NE.U32.AND P5, PT, R32, RZ, PT ;  /* 0x000000ff2000720c */ /* 0x000fe20003fa5070 */
[----:B--2---:R-:W-:Y:S01]  /*4550*/  CS2R R74, SRZ ;  /* 0x00000000004a7805 */ /* 0x004fe2000001ff00 */
[----:B------:R-:W-:Y:S01]  /*4560*/  SEL R32, RZ, 0x4, P2 ;  /* 0x00000004ff207807 */ /* 0x000fe20001000000 */
[----:B------:R-:W-:Y:S01]  /*4570*/  IMAD.WIDE R34, R33, 0x4, R34 ;  /* 0x0000000421227825 */ /* 0x000fe200078e0222 */
[----:B------:R-:W-:Y:S01]  /*4580*/  ISETP.GE.AND P2, PT, R214, UR8, PT ;  /* 0x00000008d6007c0c */ /* 0x000fe2000bf46270 */
[----:B----4-:R-:W-:Y:S01]  /*4590*/  CS2R R96, SRZ ;  /* 0x0000000000607805 */ /* 0x010fe2000001ff00 */
[----:B------:R-:W-:Y:S01]  /*45a0*/  SEL R32, R32, RZ, P6 ;  /* 0x000000ff20207207 */ /* 0x000fe20003000000 */
[----:B-1----:R-:W-:Y:S01]  /*45b0*/  CS2R R90, SRZ ;  /* 0x00000000005a7805 */ /* 0x002fe2000001ff00 */
[----:B------:R-:W-:Y:S01]  /*45c0*/  SEL R33, RZ, 0x4, P2 ;  /* 0x00000004ff217807 */ /* 0x000fe20001000000 */
[----:B------:R1:W-:Y:S01]  /*45d0*/  LDGSTS.E [R181+0xb400], [R34.64], P4 ;  /* 0x0b40000022b57fae */ /* 0x0003e2000a12184c */
[----:B------:R-:W-:Y:S01]  /*45e0*/  ISETP.GE.AND P4, PT, R212, UR8, PT ;  /* 0x00000008d4007c0c */ /* 0x000fe2000bf86270 */
[----:B------:R-:W-:Y:S01]  /*45f0*/  CS2R R40, SRZ ;  /* 0x0000000000287805 */ /* 0x000fe2000001ff00 */
[----:B------:R-:W-:Y:S01]  /*4600*/  SEL R33, R33, RZ, P6 ;  /* 0x000000ff21217207 */ /* 0x000fe20003000000 */
[----:B------:R2:W-:Y:S01]  /*4610*/  LDGSTS.E [R181+0xbc00], [R42.64], P0 ;  /* 0x0bc000002ab57fae */ /* 0x0005e2000812184c */
[----:B------:R-:W-:-:S02]  /*4620*/  ISETP.NE.U32.AND P2, PT, R32, RZ, PT ;  /* 0x000000ff2000720c */ /* 0x000fc40003f45070 */
[----:B------:R-:W-:Y:S01]  /*4630*/  SEL R32, RZ, 0x4, P4 ;  /* 0x00000004ff207807 */ /* 0x000fe20002000000 */
[----:B------:R3:W-:Y:S01]  /*4640*/  LDGSTS.E [R181+0xc400], [R48.64], P1 ;  /* 0x0c40000030b57fae */ /* 0x0007e2000892184c */
[----:B------:R-:W-:Y:S02]  /*4650*/  ISETP.GE.AND P1, PT, R210, UR8, PT ;  /* 0x00000008d2007c0c */ /* 0x000fe4000bf26270 */
[----:B------:R-:W-:Y:S01]  /*4660*/  ISETP.NE.U32.AND P0, PT, R33, RZ, PT ;  /* 0x000000ff2100720c */ /* 0x000fe20003f05070 */
[----:B------:R4:W-:Y:S01]  /*4670*/  LDGSTS.E [R181+0xcc00], [R52.64], P5 ;  /* 0x0cc0000034b57fae */ /* 0x0009e2000a92184c */
[----:B------:R-:W-:Y:S01]  /*4680*/  ISETP.GE.AND P4, PT, R208, UR8, PT ;  /* 0x00000008d0007c0c */ /* 0x000fe2000bf86270 */
[----:B-1----:R-:W-:Y:S01]  /*4690*/  IMAD.U32 R35, RZ, RZ, UR5 ;  /* 0x00000005ff237e24 */ /* 0x002fe2000f8e00ff */
[----:B------:R-:W-:Y:S01]  /*46a0*/  SEL R33, RZ, 0x4, P1 ;  /* 0x00000004ff217807 */ /* 0x000fe20000800000 */
[----:B--2---:R-:W-:Y:S01]  /*46b0*/  IMAD.U32 R43, RZ, RZ, UR5 ;  /* 0x00000005ff2b7e24 */ /* 0x004fe2000f8e00ff */
[----:B------:R-:W-:Y:S01]  /*46c0*/  SEL R32, R32, RZ, P6 ;  /* 0x000000ff20207207 */ /* 0x000fe20003000000 */
[C---:B------:R-:W-:Y:S01]  /*46d0*/  IMAD.WIDE R56, R35.reuse, 0x4, R56 ;  /* 0x0000000423387825 */ /* 0x040fe200078e0238 */
[----:B------:R-:W-:Y:S01]  /*46e0*/  ISETP.GE.AND P1, PT, R206, UR8, PT ;  /* 0x00000008ce007c0c */ /* 0x000fe2000bf26270 */
[----:B---3--:R-:W-:Y:S01]  /*46f0*/  CS2R R48, SRZ ;  /* 0x0000000000307805 */ /* 0x008fe2000001ff00 */
[----:B------:R-:W-:Y:S01]  /*4700*/  SEL R34, RZ, 0x4, P4 ;  /* 0x00000004ff227807 */ /* 0x000fe20002000000 */
[----:B------:R-:W-:Y:S01]  /*4710*/  IMAD.WIDE R64, R35, 0x4, R64 ;  /* 0x0000000423407825 */ /* 0x000fe200078e0240 */
[----:B------:R-:W-:Y:S01]  /*4720*/  SEL R33, R33, RZ, P6 ;  /* 0x000000ff21217207 */ /* 0x000fe20003000000 */
[----:B------:R1:W-:Y:S01]  /*4730*/  LDGSTS.E [R181+0xd400], [R56.64], P2 ;  /* 0x0d40000038b57fae */ /* 0x0003e2000912184c */
[----:B------:R-:W-:Y:S01]  /*4740*/  ISETP.NE.U32.AND P4, PT, R32, RZ, PT ;  /* 0x000000ff2000720c */ /* 0x000fe20003f85070 */
[----:B------:R-:W-:Y:S01]  /*4750*/  IMAD.WIDE R72, R43, 0x4, R72 ;  /* 0x000000042b487825 */ /* 0x000fe200078e0248 */
[----:B------:R-:W-:Y:S01]  /*4760*/  SEL R32, RZ, 0x4, P1 ;  /* 0x00000004ff207807 */ /* 0x000fe20000800000 */
[----:B----4-:R-:W-:Y:S01]  /*4770*/  CS2R R52, SRZ ;  /* 0x0000000000347805 */ /* 0x010fe2000001ff00 */
[----:B------:R-:W-:Y:S01]  /*4780*/  ISETP.NE.U32.AND P1, PT, R33, RZ, PT ;  /* 0x000000ff2100720c */ /* 0x000fe20003f25070 */
[----:B------:R-:W-:Y:S01]  /*4790*/  IMAD.U32 R33, RZ, RZ, UR6 ;  /* 0x00000006ff217e24 */ /* 0x000fe2000f8e00ff */
[----:B------:R-:W-:Y:S01]  /*47a0*/  SEL R34, R34, RZ, P6 ;  /* 0x000000ff22227207 */ /* 0x000fe20003000000 */
[----:B------:R-:W-:Y:S01]  /*47b0*/  CS2R R42, SRZ ;  /* 0x00000000002a7805 */ /* 0x000fe2000001ff00 */
[----:B------:R-:W-:Y:S01]  /*47c0*/  SEL R32, R32, RZ, P6 ;  /* 0x000000ff20207207 */ /* 0x000fe20003000000 */
[C---:B------:R-:W-:Y:S01]  /*47d0*/  IMAD.WIDE R92, R33.reuse, 0x4, R92 ;  /* 0x00000004215c7825 */ /* 0x040fe200078e025c */
[----:B------:R-:W-:Y:S01]  /*47e0*/  ISETP.NE.U32.AND P5, PT, R34, RZ, PT ;  /* 0x000000ff2200720c */ /* 0x000fe20003fa5070 */
[----:B-1----:R-:W-:Y:S01]  /*47f0*/  CS2R R56, SRZ ;  /* 0x0000000000387805 */ /* 0x002fe2000001ff00 */
[----:B------:R-:W-:Y:S01]  /*4800*/  ISETP.NE.U32.AND P6, PT, R32, RZ, PT ;  /* 0x000000ff2000720c */ /* 0x000fe20003fc5070 */
[----:B------:R-:W-:Y:S01]  /*4810*/  IMAD.WIDE R98, R33, 0x4, R98 ;  /* 0x0000000421627825 */ /* 0x000fe200078e0262 */
[----:B------:R-:W-:Y:S01]  /*4820*/  LOP3.LUT R94, R178, 0x80, RZ, 0xc0, !PT ;  /* 0x00000080b25e7812 */ /* 0x000fe200078ec0ff */
[----:B------:R-:W-:-:S02]  /*4830*/  CS2R R34, SRZ ;  /* 0x0000000000227805 */ /* 0x000fc4000001ff00 */
[C---:B------:R-:W-:Y:S01]  /*4840*/  IMAD.WIDE R100, R33.reuse, 0x4, R100 ;  /* 0x0000000421647825 */ /* 0x040fe200078e0264 */
[----:B------:R5:W1:Y:S03]  /*4850*/  R2UR UR11, R94 ;  /* 0x000000005e0b73c2 */ /* 0x000a6600000e0000 */
[----:B------:R-:W-:-:S04]  /*4860*/  IMAD.WIDE R102, R33, 0x4, R102 ;  /* 0x0000000421667825 */ /* 0x000fc800078e0266 */
        /* <DEDUP_REMOVED lines=28> */
[----:B------:R-:W-:-:S04]  /*4a30*/  IMAD.U32 R33, RZ, RZ, UR5 ;  /* 0x00000005ff217e24 */ /* 0x000fc8000f8e00ff */
[----:B------:R-:W-:Y:S02]  /*4a40*/  IMAD.WIDE R60, R33, 0x4, R60 ;  /* 0x00000004213c7825 */ /* 0x000fe400078e023c */
[----:B------:R-:W-:-:S03]  /*4a50*/  CS2R R32, SRZ ;  /* 0x0000000000207805 */ /* 0x000fc6000001ff00 */
[----:B------:R5:W-:Y:S01]  /*4a60*/  LDGSTS.E [R181+0xdc00], [R60.64], P0 ;  /* 0x0dc000003cb57fae */ /* 0x000be2000812184c */
[----:B------:R-:W-:-:S03]  /*4a70*/  ISETP.GE.AND P0, PT, R169, 0x40, PT ;  /* 0x00000040a900780c */ /* 0x000fc60003f06270 */
[----:B------:R5:W-:Y:S04]  /*4a80*/  LDGSTS.E [R181+0xe400], [R64.64], P4 ;  /* 0x0e40000040b57fae */ /* 0x000be8000a12184c */
[----:B------:R2:W-:Y:S04]  /*4a90*/  LDGSTS.E [R181+0xec00], [R68.64], P1 ;  /* 0x0ec0000044b57fae */ /* 0x0005e8000892184c */
[----:B------:R3:W-:Y:S04]  /*4aa0*/  LDGSTS.E [R181+0xf400], [R72.64], P5 ;  /* 0x0f40000048b57fae */ /* 0x0007e8000a92184c */
[----:B------:R4:W-:Y:S04]  /*4ab0*/  LDGSTS.E [R181+0xfc00], [R76.64], P6 ;  /* 0x0fc000004cb57fae */ /* 0x0009e8000b12184c */
[----:B------:R-:W0:Y:S01]  /*4ac0*/  LDGDEPBAR ;  /* 0x00000000000079af */ /* 0x000e220000000000 */
[----:B--2---:R-:W-:-:S03]  /*4ad0*/  CS2R R68, SRZ ;  /* 0x0000000000447805 */ /* 0x004fc6000001ff00 */
[----:B------:R5:W-:Y:S01]  /*4ae0*/  LDGSTS.E [R4+0x18000], [R92.64], P3 ;  /* 0x180000005c047fae */ /* 0x000be2000992184c */
[----:B---3--:R-:W-:-:S03]  /*4af0*/  CS2R R72, SRZ ;  /* 0x0000000000487805 */ /* 0x008fc6000001ff00 */
[----:B------:R5:W-:Y:S01]  /*4b00*/  LDGSTS.E [R4+0x18800], [R100.64], P3 ;  /* 0x1880000064047fae */ /* 0x000be2000992184c */
[----:B----4-:R-:W-:-:S03]  /*4b10*/  CS2R R76, SRZ ;  /* 0x00000000004c7805 */ /* 0x010fc6000001ff00 */
[----:B------:R2:W-:Y:S04]  /*4b20*/  LDGSTS.E [R4+0x19000], [R104.64], P3 ;  /* 0x1900000068047fae */ /* 0x0005e8000992184c */
[----:B------:R3:W-:Y:S04]  /*4b30*/  LDGSTS.E [R4+0x19800], [R108.64], P3 ;  /* 0x198000006c047fae */ /* 0x0007e8000992184c */
[----:B------:R5:W-:Y:S04]  /*4b40*/  LDGSTS.E [R4+0x1a000], [R112.64], P3 ;  /* 0x1a00000070047fae */ /* 0x000be8000992184c */
[----:B------:R4:W-:Y:S01]  /*4b50*/  LDGSTS.E [R4+0x1a800], [R116.64], P3 ;  /* 0x1a80000074047fae */ /* 0x0009e2000992184c */
[----:B--2---:R-:W-:-:S03]  /*4b60*/  CS2R R104, SRZ ;  /* 0x0000000000687805 */ /* 0x004fc6000001ff00 */
[----:B------:R2:W-:Y:S01]  /*4b70*/  LDGSTS.E [R4+0x1b000], [R120.64], P3 ;  /* 0x1b00000078047fae */ /* 0x0005e2000992184c */
[----:B---3--:R-:W-:-:S03]  /*4b80*/  CS2R R108, SRZ ;  /* 0x00000000006c7805 */ /* 0x008fc6000001ff00 */
[----:B------:R3:W-:Y:S04]  /*4b90*/  LDGSTS.E [R4+0x1b800], [R124.64], P3 ;  /* 0x1b8000007c047fae */ /* 0x0007e8000992184c */
[----:B------:R5:W-:Y:S01]  /*4ba0*/  LDGSTS.E [R4+0x1c000], [R128.64], P3 ;  /* 0x1c00000080047fae */ /* 0x000be2000992184c */
[----:B----4-:R-:W-:-:S03]  /*4bb0*/  CS2R R116, SRZ ;  /* 0x0000000000747805 */ /* 0x010fc6000001ff00 */
[----:B------:R5:W-:Y:S01]  /*4bc0*/  LDGSTS.E [R4+0x1c800], [R132.64], P3 ;  /* 0x1c80000084047fae */ /* 0x000be2000992184c */
[----:B--2---:R-:W-:-:S03]  /*4bd0*/  CS2R R120, SRZ ;  /* 0x0000000000787805 */ /* 0x004fc6000001ff00 */
[----:B------:R5:W-:Y:S01]  /*4be0*/  LDGSTS.E [R4+0x1d000], [R136.64], P3 ;  /* 0x1d00000088047fae */ /* 0x000be2000992184c */
[----:B---3--:R-:W-:-:S03]  /*4bf0*/  CS2R R124, SRZ ;  /* 0x00000000007c7805 */ /* 0x008fc6000001ff00 */
        /* <DEDUP_REMOVED lines=9> */
[----:B--2---:R-:W-:-:S03]  /*4c90*/  CS2R R98, SRZ ;  /* 0x0000000000627805 */ /* 0x004fc6000001ff00 */
[----:B------:R5:W-:Y:S04]  /*4ca0*/  LDGSTS.E [R180+0x1a400], [R114.64], P3 ;  /* 0x1a40000072b47fae */ /* 0x000be8000992184c */
[----:B------:R2:W-:Y:S01]  /*4cb0*/  LDGSTS.E [R180+0x1ac00], [R118.64], P3 ;  /* 0x1ac0000076b47fae */ /* 0x0005e2000992184c */
[----:B---3--:R-:W-:-:S03]  /*4cc0*/  CS2R R106, SRZ ;  /* 0x00000000006a7805 */ /* 0x008fc6000001ff00 */
[----:B------:R3:W-:Y:S01]  /*4cd0*/  LDGSTS.E [R180+0x1b400], [R122.64], P3 ;  /* 0x1b4000007ab47fae */ /* 0x0007e2000992184c */
[----:B----4-:R-:W-:-:S03]  /*4ce0*/  CS2R R110, SRZ ;  /* 0x00000000006e7805 */ /* 0x010fc6000001ff00 */
[----:B------:R4:W-:Y:S04]  /*4cf0*/  LDGSTS.E [R180+0x1bc00], [R126.64], P3 ;  /* 0x1bc000007eb47fae */ /* 0x0009e8000992184c */
[----:B------:R5:W-:Y:S01]  /*4d00*/  LDGSTS.E [R180+0x1c400], [R130.64], P3 ;  /* 0x1c40000082b47fae */ /* 0x000be2000992184c */
        /* <DEDUP_REMOVED lines=8> */
[----:B------:R5:W-:Y:S04]  /*4d90*/  LDGSTS.E [R180+0x1f400], [R154.64], P3 ;  /* 0x1f4000009ab47fae */ /* 0x000be8000992184c */
[----:B------:R5:W-:Y:S04]  /*4da0*/  LDGSTS.E [R180+0x1fc00], [R158.64], P3 ;  /* 0x1fc000009eb47fae */ /* 0x000be8000992184c */
[----:B------:R-:W0:Y:S01]  /*4db0*/  LDGDEPBAR ;  /* 0x00000000000079af */ /* 0x000e220000000000 */
[----:B-1---5:R-:W-:Y:S05]  /*4dc0*/  @!P0 BRA `(.L_x_0) ;  /* 0x00003c8000008947 */ /* 0x022fea0003800000 */
[----:B------:R-:W-:Y:S01]  /*4dd0*/  SHF.R.S32.HI R32, RZ, 0x1f, R205 ;  /* 0x0000001fff207819 */ /* 0x000fe200000114cd */
[----:B------:R-:W-:Y:S01]  /*4de0*/  IMAD.U32 R34, RZ, RZ, UR5 ;  /* 0x00000005ff227e24 */ /* 0x000fe2000f8e00ff */
[----:B------:R-:W-:Y:S01]  /*4df0*/  SHF.R.S32.HI R33, RZ, 0x1f, R8 ;  /* 0x0000001fff217819 */ /* 0x000fe20000011408 */
[----:B------:R-:W-:Y:S01]  /*4e00*/  USHF.R.S32.HI UR9, URZ, 0x1f, UR5 ;  /* 0x0000001f3f097899 */ /* 0x000fe20008011405 */
[----:B------:R-:W-:Y:S01]  /*4e10*/  SHF.L.U64.HI R205, R205, 0x2, R32 ;  /* 0x00000002cdcd7819 */ /* 0x000fe20000010220 */
[----:B------:R-:W-:Y:S01]  /*4e20*/  USHF.R.S32.HI UR10, URZ, 0x1f, UR6 ;  /* 0x0000001f3f0a7899 */ /* 0x000fe20008011406 */
[----:B------:R-:W-:Y:S01]  /*4e30*/  SHF.R.S32.HI R35, RZ, 0x1f, R202 ;  /* 0x0000001fff237819 */ /* 0x000fe200000114ca */
[----:B------:R-:W-:Y:S01]  /*4e40*/  USHF.L.U32 UR7, UR6, 0x3, URZ ;  /* 0x0000000306077899 */ /* 0x000fe2000800063f */
[----:B------:R-:W-:Y:S01]  /*4e50*/  SHF.R.S32.HI R32, RZ, 0x1f, R199 ;  /* 0x0000001fff207819 */ /* 0x000fe200000114c7 */
[----:B------:R-:W-:Y:S01]  /*4e60*/  IMAD.U32 R40, RZ, RZ, UR11 ;  /* 0x0000000bff287e24 */ /* 0x000fe2000f8e00ff */
[----:B------:R-:W-:Y:S01]  /*4e70*/  SHF.L.U64.HI R175, R8, 0x2, R33 ;  /* 0x0000000208af7819 */ /* 0x000fe20000010221 */
[----:B------:R-:W-:Y:S01]  /*4e80*/  USHF.L.U64.HI UR8, UR6, 0x3, UR10 ;  /* 0x0000000306087899 */ /* 0x000fe2000801020a */
[----:B------:R-:W-:Y:S01]  /*4e90*/  SHF.R.S32.HI R33, RZ, 0x1f, R204 ;  /* 0x0000001fff217819 */ /* 0x000fe200000114cc */
[----:B------:R-:W-:Y:S01]  /*4ea0*/  IMAD.SHL.U32 R41, R178, 0x2, RZ ;  /* 0x00000002b2297824 */ /* 0x000fe200078e00ff */
[----:B------:R-:W-:Y:S01]  /*4eb0*/  SHF.L.U64.HI R202, R202, 0x2, R35 ;  /* 0x00000002caca7819 */ /* 0x000fe20000010223 */
[----:B------:R-:W-:Y:S01]  /*4ec0*/  IMAD R252, R211, c[0x0][0x188], RZ ;  /* 0x00006200d3fc7a24 */ /* 0x000fe200078e02ff */
[----:B------:R-:W-:Y:S01]  /*4ed0*/  SHF.R.S32.HI R35, RZ, 0x1f, R198 ;  /* 0x0000001fff237819 */ /* 0x000fe200000114c6 */
[----:B------:R-:W-:Y:S01]  /*4ee0*/  IMAD R251, R212, c[0x0][0x188], RZ ;  /* 0x00006200d4fb7a24 */ /* 0x000fe200078e02ff */
[----:B------:R-:W-:Y:S01]  /*4ef0*/  SHF.L.U64.HI R199, R199, 0x2, R32 ;  /* 0x00000002c7c77819 */ /* 0x000fe20000010220 */
[----:B------:R-:W-:Y:S01]  /*4f00*/  IMAD R250, R213, c[0x0][0x188], RZ ;  /* 0x00006200d5fa7a24 */ /* 0x000fe200078e02ff */
[----:B------:R-:W-:Y:S01]  /*4f10*/  SHF.R.S32.HI R32, RZ, 0x1f, R195 ;  /* 0x0000001fff207819 */ /* 0x000fe200000114c3 */
[----:B------:R-:W-:Y:S01]  /*4f20*/  IMAD R249, R214, c[0x0][0x188], RZ ;  /* 0x00006200d6f97a24 */ /* 0x000fe200078e02ff */
[----:B------:R-:W-:Y:S01]  /*4f30*/  SHF.R.S32.HI R8, RZ, 0x1f, R203 ;  /* 0x0000001fff087819 */ /* 0x000fe200000114cb */
[----:B------:R-:W-:Y:S01]  /*4f40*/  IMAD R248, R215, c[0x0][0x188], RZ ;  /* 0x00006200d7f87a24 */ /* 0x000fe200078e02ff */
        /* <DEDUP_REMOVED lines=18> */
[----:B------:R-:W-:Y:S01]  /*5070*/  LEA R167, P0, R34, R167, 0x3 ;  /* 0x000000a722a77211 */ /* 0x000fe200078018ff */
[----:B------:R-:W-:Y:S01]  /*5080*/  IMAD.U32 R34, RZ, RZ, UR9 ;  /* 0x00000009ff227e24 */ /* 0x000fe2000f8e00ff */
[----:B------:R-:W-:Y:S01]  /*5090*/  SHF.R.S32.HI R33, RZ, 0x1f, R196 ;  /* 0x0000001fff217819 */ /* 0x000fe200000114c4 */
[----:B------:R-:W-:Y:S01]  /*50a0*/  IMAD R238, R225, c[0x0][0x188], RZ ;  /* 0x00006200e1ee7a24 */ /* 0x000fe200078e02ff */
[----:B------:R-:W-:Y:S01]  /*50b0*/  SHF.L.U64.HI R194, R194, 0x2, R35 ;  /* 0x00000002c2c27819 */ /* 0x000fe20000010223 */
[----:B------:R-:W-:Y:S01]  /*50c0*/  IMAD.U32 R35, RZ, RZ, UR5 ;  /* 0x00000005ff237e24 */ /* 0x000fe2000f8e00ff */
[----:B------:R-:W-:Y:S01]  /*50d0*/  LEA.HI R179, R32, R169, RZ, 0x6 ;  /* 0x000000a920b37211 */ /* 0x000fe200078f30ff */
[----:B------:R-:W-:Y:S01]  /*50e0*/  IMAD.SHL.U32 R32, R178, 0x40, RZ ;  /* 0x00000040b2207824 */ /* 0x000fe200078e00ff */
[----:B------:R-:W-:Y:S01]  /*50f0*/  SHF.L.U64.HI R201, R201, 0x2, R8 ;  /* 0x00000002c9c97819 */ /* 0x000fe20000010208 */
[----:B------:R-:W-:Y:S01]  /*5100*/  CS2R R76, SRZ ;  /* 0x00000000004c7805 */ /* 0x000fe2000001ff00 */
[----:B------:R-:W-:Y:S01]  /*5110*/  SHF.R.S32.HI R8, RZ, 0x1f, R197 ;  /* 0x0000001fff087819 */ /* 0x000fe200000114c5 */
[----:B------:R-:W-:Y:S01]  /*5120*/  CS2R R78, SRZ ;  /* 0x00000000004e7805 */ /* 0x000fe2000001ff00 */
[----:B------:R-:W-:Y:S01]  /*5130*/  SHF.L.U64.HI R196, R196, 0x2, R33 ;  /* 0x00000002c4c47819 */ /* 0x000fe20000010221 */
[----:B------:R-:W-:Y:S01]  /*5140*/  CS2R R56, SRZ ;  /* 0x0000000000387805 */ /* 0x000fe2000001ff00 */
[----:B------:R-:W-:Y:S01]  /*5150*/  SHF.R.S32.HI R33, RZ, 0x1f, R168 ;  /* 0x0000001fff217819 */ /* 0x000fe200000114a8 */
[----:B------:R-:W-:Y:S01]  /*5160*/  CS2R R58, SRZ ;  /* 0x00000000003a7805 */ /* 0x000fe2000001ff00 */
[----:B------:R-:W-:Y:S01]  /*5170*/  LEA.HI.X R175, R35, R175, R34, 0x3, P0 ;  /* 0x000000af23af7211 */ /* 0x000fe200000f1c22 */
[----:B------:R-:W-:Y:S01]  /*5180*/  CS2R R80, SRZ ;  /* 0x0000000000507805 */ /* 0x000fe2000001ff00 */
[----:B------:R-:W-:Y:S01]  /*5190*/  LOP3.LUT R35, R32, 0x1800, RZ, 0xc0, !PT ;  /* 0x0000180020237812 */ /* 0x000fe200078ec0ff */
[----:B------:R-:W-:Y:S01]  /*51a0*/  CS2R R82, SRZ ;  /* 0x0000000000527805 */ /* 0x000fe2000001ff00 */
[----:B------:R-:W-:Y:S01]  /*51b0*/  SHF.L.U64.HI R197, R197, 0x2, R8 ;  /* 0x00000002c5c57819 */ /* 0x000fe20000010208 */
[----:B------:R-:W-:Y:S01]  /*51c0*/  CS2R R120, SRZ ;  /* 0x0000000000787805 */ /* 0x000fe2000001ff00 */
[----:B------:R-:W-:Y:S01]  /*51d0*/  LOP3.LUT R32, R178, 0x3, RZ, 0xc0, !PT ;  /* 0x00000003b2207812 */ /* 0x000fe200078ec0ff */
[----:B------:R-:W-:Y:S01]  /*51e0*/  CS2R R122, SRZ ;  /* 0x00000000007a7805 */ /* 0x000fe2000001ff00 */
[----:B------:R-:W-:Y:S01]  /*51f0*/  SHF.L.U64.HI R8, R168, 0x2, R33 ;  /* 0x00000002a8087819 */ /* 0x000fe20000010221 */
[----:B------:R-:W-:Y:S01]  /*5200*/  CS2R R68, SRZ ;  /* 0x0000000000447805 */ /* 0x000fe2000001ff00 */
[----:B------:R-:W-:Y:S01]  /*5210*/  LOP3.LUT R33, R178, 0x1c, RZ, 0xc0, !PT ;  /* 0x0000001cb2217812 */ /* 0x000fe200078ec0ff */
[----:B------:R-:W-:Y:S01]  /*5220*/  IMAD R32, R32, 0x220, RZ ;  /* 0x0000022020207824 */ /* 0x000fe200078e02ff */
[----:B------:R-:W-:Y:S01]  /*5230*/  SHF.R.S32.HI R61, RZ, 0x1f, R44 ;  /* 0x0000001fff3d7819 */ /* 0x000fe2000001142c */
[----:B------:R-:W-:Y:S01]  /*5240*/  CS2R R70, SRZ ;  /* 0x0000000000467805 */ /* 0x000fe2000001ff00 */
[----:B------:R-:W-:Y:S01]  /*5250*/  LEA.HI R33, R40, R33, RZ, 0x1f ;  /* 0x0000002128217211 */ /* 0x000fe200078ff8ff */
[----:B------:R-:W-:Y:S01]  /*5260*/  CS2R R48, SRZ ;  /* 0x0000000000307805 */ /* 0x000fe2000001ff00 */
[----:B------:R-:W-:Y:S01]  /*5270*/  SHF.R.S32.HI R60, RZ, 0x1f, R39 ;  /* 0x0000001fff3c7819 */ /* 0x000fe20000011427 */
[----:B------:R-:W-:Y:S01]  /*5280*/  CS2R R50, SRZ ;  /* 0x0000000000327805 */ /* 0x000fe2000001ff00 */
[----:B------:R-:W-:Y:S01]  /*5290*/  LEA R85, P0, R44, UR7, 0x2 ;  /* 0x000000072c557c11 */ /* 0x000fe2000f8010ff */
[----:B------:R-:W-:Y:S01]  /*52a0*/  CS2R R116, SRZ ;  /* 0x0000000000747805 */ /* 0x000fe2000001ff00 */
[C---:B------:R-:W-:Y:S01]  /*52b0*/  LEA R66, P1, R39.reuse, UR7, 0x2 ;  /* 0x0000000727427c11 */ /* 0x040fe2000f8210ff */
[----:B------:R-:W-:Y:S01]  /*52c0*/  CS2R R118, SRZ ;  /* 0x0000000000767805 */ /* 0x000fe2000001ff00 */
[----:B------:R-:W-:Y:S01]  /*52d0*/  LOP3.LUT R34, R178, 0x7, RZ, 0xc0, !PT ;  /* 0x00000007b2227812 */ /* 0x000fe200078ec0ff */
[----:B------:R-:W-:Y:S01]  /*52e0*/  CS2R R108, SRZ ;  /* 0x00000000006c7805 */ /* 0x000fe2000001ff00 */
[----:B------:R-:W-:Y:S01]  /*52f0*/  LOP3.LUT R178, R32, R33, RZ, 0x3c, !PT ;  /* 0x0000002120b27212 */ /* 0x000fe200078e3cff */
[----:B------:R-:W-:Y:S01]  /*5300*/  CS2R R110, SRZ ;  /* 0x00000000006e7805 */ /* 0x000fe2000001ff00 */
[----:B------:R-:W-:Y:S01]  /*5310*/  LEA.HI.X R61, R44, UR8, R61, 0x2, P0 ;  /* 0x000000082c3d7c11 */ /* 0x000fe200080f143d */
[C---:B------:R-:W-:Y:S01]  /*5320*/  IMAD R35, R34.reuse, 0x100, R35 ;  /* 0x0000010022237824 */ /* 0x040fe200078e0223 */
[----:B------:R-:W-:Y:S01]  /*5330*/  LEA.HI.X R60, R39, UR8, R60, 0x2, P1 ;  /* 0x00000008273c7c11 */ /* 0x000fe200088f143c */
[----:B------:R-:W-:Y:S01]  /*5340*/  IMAD.SHL.U32 R34, R34, 0x10, RZ ;  /* 0x0000001022227824 */ /* 0x000fe200078e00ff */
[----:B------:R-:W-:Y:S01]  /*5350*/  SHF.R.S32.HI R33, RZ, 0x1f, R38 ;  /* 0x0000001fff217819 */ /* 0x000fe20000011426 */
[----:B------:R-:W-:Y:S01]  /*5360*/  CS2R R52, SRZ ;  /* 0x0000000000347805 */ /* 0x000fe2000001ff00 */
[----:B------:R-:W-:Y:S01]  /*5370*/  SHF.R.S32.HI R44, RZ, 0x1f, R37 ;  /* 0x0000001fff2c7819 */ /* 0x000fe20000011425 */
[----:B------:R-:W-:Y:S01]  /*5380*/  CS2R R54, SRZ ;  /* 0x0000000000367805 */ /* 0x000fe2000001ff00 */
[----:B------:R-:W-:Y:S01]  /*5390*/  SHF.R.S32.HI R39, RZ, 0x1f, R36 ;  /* 0x0000001fff277819 */ /* 0x000fe20000011424 */
[----:B------:R-:W-:Y:S01]  /*53a0*/  CS2R R72, SRZ ;  /* 0x0000000000487805 */ /* 0x000fe2000001ff00 */
[----:B------:R-:W-:Y:S01]  /*53b0*/  LEA R86, P0, R38, UR7, 0x2 ;  /* 0x0000000726567c11 */ /* 0x000fe2000f8010ff */
[----:B------:R-:W-:Y:S01]  /*53c0*/  CS2R R74, SRZ ;  /* 0x00000000004a7805 */ /* 0x000fe2000001ff00 */
[----:B------:R-:W-:Y:S01]  /*53d0*/  LEA R67, P1, R37, UR7, 0x2 ;  /* 0x0000000725437c11 */ /* 0x000fe2000f8210ff */
[----:B------:R-:W-:Y:S01]  /*53e0*/  CS2R R104, SRZ ;  /* 0x0000000000687805 */ /* 0x000fe2000001ff00 */
[----:B------:R-:W-:Y:S01]  /*53f0*/  LEA R65, P2, R36, UR7, 0x2 ;  /* 0x0000000724417c11 */ /* 0x000fe2000f8410ff */
[----:B------:R-:W-:Y:S01]  /*5400*/  CS2R R106, SRZ ;  /* 0x00000000006a7805 */ /* 0x000fe2000001ff00 */
[----:B------:R-:W-:Y:S01]  /*5410*/  SHF.R.S32.HI R32, RZ, 0x1f, R31 ;  /* 0x0000001fff207819 */ /* 0x000fe2000001141f */
[----:B------:R-:W-:Y:S01]  /*5420*/  CS2R R96, SRZ ;  /* 0x0000000000607805 */ /* 0x000fe2000001ff00 */
[----:B------:R-:W-:Y:S01]  /*5430*/  LEA R63, P3, R31, UR7, 0x2 ;  /* 0x000000071f3f7c11 */ /* 0x000fe2000f8610ff */
[----:B------:R-:W-:Y:S01]  /*5440*/  CS2R R98, SRZ ;  /* 0x0000000000627805 */ /* 0x000fe2000001ff00 */
[----:B------:R-:W-:Y:S01]  /*5450*/  LEA.HI.X R46, R38, UR8, R33, 0x2, P0 ;  /* 0x00000008262e7c11 */ /* 0x000fe200080f1421 */
[----:B------:R-:W-:Y:S01]  /*5460*/  CS2R R88, SRZ ;  /* 0x0000000000587805 */ /* 0x000fe2000001ff00 */
[----:B------:R-:W-:Y:S01]  /*5470*/  LEA.HI.X R44, R37, UR8, R44, 0x2, P1 ;  /* 0x00000008252c7c11 */ /* 0x000fe200088f142c */
[----:B------:R-:W-:Y:S01]  /*5480*/  CS2R R90, SRZ ;  /* 0x00000000005a7805 */ /* 0x000fe2000001ff00 */
[----:B------:R-:W-:Y:S01]  /*5490*/  LEA.HI.X R39, R36, UR8, R39, 0x2, P2 ;  /* 0x0000000824277c11 */ /* 0x000fe200090f1427 */
[----:B------:R-:W-:Y:S01]  /*54a0*/  CS2R R124, SRZ ;  /* 0x00000000007c7805 */ /* 0x000fe2000001ff00 */
[----:B------:R-:W-:Y:S01]  /*54b0*/  SHF.R.S32.HI R37, RZ, 0x1f, R30 ;  /* 0x0000001fff257819 */ /* 0x000fe2000001141e */
[----:B------:R-:W-:Y:S01]  /*54c0*/  CS2R R126, SRZ ;  /* 0x00000000007e7805 */ /* 0x000fe2000001ff00 */
[----:B------:R-:W-:Y:S01]  /*54d0*/  SHF.R.S32.HI R36, RZ, 0x1f, R29 ;  /* 0x0000001fff247819 */ /* 0x000fe2000001141d */
[----:B------:R-:W-:Y:S01]  /*54e0*/  CS2R R42, SRZ ;  /* 0x00000000002a7805 */ /* 0x000fe2000001ff00 */
[----:B------:R-:W-:Y:S01]  /*54f0*/  LEA R84, P0, R30, UR7, 0x2 ;  /* 0x000000071e547c11 */ /* 0x000fe2000f8010ff */
[----:B------:R-:W-:Y:S01]  /*5500*/  USHF.L.U32 UR14, UR6, 0x2, URZ ;  /* 0x00000002060e7899 */ /* 0x000fe2000800063f */
[----:B------:R-:W-:Y:S01]  /*5510*/  LEA R64, P1, R29, UR7, 0x2 ;  /* 0x000000071d407c11 */ /* 0x000fe2000f8210ff */
[----:B------:R-:W-:Y:S01]  /*5520*/  USHF.L.U64.HI UR10, UR6, 0x2, UR10 ;  /* 0x00000002060a7899 */ /* 0x000fe2000801020a */
[----:B------:R-:W-:Y:S01]  /*5530*/  LEA.HI.X R38, R31, UR8, R32, 0x2, P3 ;  /* 0x000000081f267c11 */ /* 0x000fe200098f1420 */
[----:B------:R-:W-:Y:S01]  /*5540*/  USHF.L.U64.HI UR9, UR5, 0x2, UR9 ;  /* 0x0000000205097899 */ /* 0x000fe20008010209 */
[----:B------:R-:W-:Y:S01]  /*5550*/  SHF.R.S32.HI R31, RZ, 0x1f, R28 ;  /* 0x0000001fff1f7819 */ /* 0x000fe2000001141c */
[----:B------:R-:W-:Y:S01]  /*5560*/  UMOV UR6, 0xffffffff ;  /* 0xffffffff00067882 */ /* 0x000fe20000000000 */
[----:B------:R-:W-:-:S02]  /*5570*/  SHF.R.S32.HI R32, RZ, 0x1f, R27 ;  /* 0x0000001fff207819 */ /* 0x000fc4000001141b */
[----:B------:R-:W-:Y:S02]  /*5580*/  LEA R62, P2, R28, UR7, 0x2 ;  /* 0x000000071c3e7c11 */ /* 0x000fe4000f8410ff */
[----:B------:R-:W-:Y:S02]  /*5590*/  LEA R47, P3, R27, UR7, 0x2 ;  /* 0x000000071b2f7c11 */ /* 0x000fe4000f8610ff */
[----:B------:R-:W-:Y:S02]  /*55a0*/  LEA.HI.X R37, R30, UR8, R37, 0x2, P0 ;  /* 0x000000081e257c11 */ /* 0x000fe400080f1425 */
[----:B------:R-:W-:Y:S02]  /*55b0*/  LEA.HI.X R36, R29, UR8, R36, 0x2, P1 ;  /* 0x000000081d247c11 */ /* 0x000fe400088f1424 */
[----:B------:R-:W-:Y:S02]  /*55c0*/  SHF.R.S32.HI R29, RZ, 0x1f, R26 ;  /* 0x0000001fff1d7819 */ /* 0x000fe4000001141a */
[----:B------:R-:W-:-:S02]  /*55d0*/  LEA R132, P0, R26, UR7, 0x2 ;  /* 0x000000071a847c11 */ /* 0x000fc4000f8010ff */
[----:B------:R-:W-:Y:S02]  /*55e0*/  LEA.HI.X R31, R28, UR8, R31, 0x2, P2 ;  /* 0x000000081c1f7c11 */ /* 0x000fe400090f141f */
[----:B------:R-:W-:Y:S02]  /*55f0*/  LEA.HI.X R27, R27, UR8, R32, 0x2, P3 ;  /* 0x000000081b1b7c11 */ /* 0x000fe400098f1420 */
[----:B------:R-:W-:Y:S02]  /*5600*/  SHF.R.S32.HI R32, RZ, 0x1f, R25 ;  /* 0x0000001fff207819 */ /* 0x000fe40000011419 */
[----:B------:R-:W-:Y:S02]  /*5610*/  SHF.R.S32.HI R135, RZ, 0x1f, R24 ;  /* 0x0000001fff877819 */ /* 0x000fe40000011418 */
[----:B------:R-:W-:Y:S02]  /*5620*/  LEA R134, P1, R25, UR7, 0x2 ;  /* 0x0000000719867c11 */ /* 0x000fe4000f8210ff */
[----:B------:R-:W-:-:S02]  /*5630*/  LEA R136, P2, R24, UR7, 0x2 ;  /* 0x0000000718887c11 */ /* 0x000fc4000f8410ff */
[----:B------:R-:W-:Y:S02]  /*5640*/  LEA.HI.X R28, R26, UR8, R29, 0x2, P0 ;  /* 0x000000081a1c7c11 */ /* 0x000fe400080f141d */
[----:B------:R-:W-:Y:S02]  /*5650*/  SHF.R.S32.HI R139, RZ, 0x1f, R22 ;  /* 0x0000001fff8b7819 */ /* 0x000fe40000011416 */
[----:B------:R-:W-:Y:S02]  /*5660*/  LEA R140, P0, R22, UR7, 0x2 ;  /* 0x00000007168c7c11 */ /* 0x000fe4000f8010ff */
[----:B------:R-:W-:Y:S02]  /*5670*/  SHF.R.S32.HI R30, RZ, 0x1f, R23 ;  /* 0x0000001fff1e7819 */ /* 0x000fe40000011417 */
[----:B------:R-:W-:Y:S02]  /*5680*/  LEA R138, P3, R23, UR7, 0x2 ;  /* 0x00000007178a7c11 */ /* 0x000fe4000f8610ff */
[----:B------:R-:W-:-:S02]  /*5690*/  LEA.HI.X R133, R25, UR8, R32, 0x2, P1 ;  /* 0x0000000819857c11 */ /* 0x000fc400088f1420 */
[----:B------:R-:W-:Y:S01]  /*56a0*/  LEA.HI.X R135, R24, UR8, R135, 0x2, P2 ;  /* 0x0000000818877c11 */ /* 0x000fe200090f1487 */
[----:B------:R-:W-:Y:S01]  /*56b0*/  CS2R R32, SRZ ;  /* 0x0000000000207805 */ /* 0x000fe2000001ff00 */
[----:B------:R-:W-:Y:S02]  /*56c0*/  SHF.R.S32.HI R26, RZ, 0x1f, R21 ;  /* 0x0000001fff1a7819 */ /* 0x000fe40000011415 */
[----:B------:R-:W-:Y:S02]  /*56d0*/  SHF.R.S32.HI R143, RZ, 0x1f, R20 ;  /* 0x0000001fff8f7819 */ /* 0x000fe40000011414 */
[----:B------:R-:W-:Y:S02]  /*56e0*/  LEA R142, P1, R21, UR7, 0x2 ;  /* 0x00000007158e7c11 */ /* 0x000fe4000f8210ff */
[----:B------:R-:W-:Y:S02]  /*56f0*/  LEA R144, P2, R20, UR7, 0x2 ;  /* 0x0000000714907c11 */ /* 0x000fe4000f8410ff */
[----:B------:R-:W-:-:S02]  /*5700*/  LEA.HI.X R139, R22, UR8, R139, 0x2, P0 ;  /* 0x00000008168b7c11 */ /* 0x000fc400080f148b */
[----:B------:R-:W-:Y:S02]  /*5710*/  LEA.HI.X R137, R23, UR8, R30, 0x2, P3 ;  /* 0x0000000817897c11 */ /* 0x000fe400098f141e */
[----:B------:R-:W-:Y:S02]  /*5720*/  SHF.R.S32.HI R147, RZ, 0x1f, R18 ;  /* 0x0000001fff937819 */ /* 0x000fe40000011412 */
[----:B------:R-:W-:Y:S02]  /*5730*/  LEA R148, P0, R18, UR7, 0x2 ;  /* 0x0000000712947c11 */ /* 0x000fe4000f8010ff */
[----:B------:R-:W-:Y:S02]  /*5740*/  SHF.R.S32.HI R24, RZ, 0x1f, R19 ;  /* 0x0000001fff187819 */ /* 0x000fe40000011413 */
[----:B------:R-:W-:Y:S02]  /*5750*/  LEA R146, P3, R19, UR7, 0x2 ;  /* 0x0000000713927c11 */ /* 0x000fe4000f8610ff */
[----:B------:R-:W-:-:S02]  /*5760*/  LEA.HI.X R141, R21, UR8, R26, 0x2, P1 ;  /* 0x00000008158d7c11 */ /* 0x000fc400088f141a */
[----:B------:R-:W-:Y:S02]  /*5770*/  LEA.HI.X R143, R20, UR8, R143, 0x2, P2 ;  /* 0x00000008148f7c11 */ /* 0x000fe400090f148f */
        /* <DEDUP_REMOVED lines=34> */
[----:B------:R-:W-:Y:S01]  /*59a0*/  LEA.HI.X R165, R9, UR8, R14, 0x2, P1 ;  /* 0x0000000809a57c11 */ /* 0x000fe200088f140e */
[----:B------:R-:W-:Y:S01]  /*59b0*/  IMAD R9, R206, c[0x0][0x188], RZ ;  /* 0x00006200ce097a24 */ /* 0x000fe200078e02ff */
[----:B------:R-:W-:Y:S01]  /*59c0*/  LEA.HI.X R29, R7, UR8, R12, 0x2, P2 ;  /* 0x00000008071d7c11 */ /* 0x000fe200090f140c */
[----:B------:R-:W-:Y:S01]  /*59d0*/  IMAD R7, R207, c[0x0][0x188], RZ ;  /* 0x00006200cf077a24 */ /* 0x000fe200078e02ff */
[----:B------:R-:W-:Y:S01]  /*59e0*/  LEA.HI.X R45, R45, UR8, R10, 0x2, P0 ;  /* 0x000000082d2d7c11 */ /* 0x000fe200080f140a */
[----:B------:R-:W-:Y:S01]  /*59f0*/  IMAD R10, R208, c[0x0][0x188], RZ ;  /* 0x00006200d00a7a24 */ /* 0x000fe200078e02ff */
[----:B------:R-:W-:Y:S01]  /*5a00*/  LEA.HI.X R6, R6, UR8, R11, 0x2, P3 ;  /* 0x0000000806067c11 */ /* 0x000fe200098f140b */
[----:B------:R-:W-:Y:S01]  /*5a10*/  IMAD R9, R209, c[0x0][0x188], RZ ;  /* 0x00006200d1097a24 */ /* 0x000fe200078e02ff */
[----:B------:R-:W-:Y:S01]  /*5a20*/  SHF.R.S32.HI R173, RZ, 0x1f, R166 ;  /* 0x0000001fffad7819 */ /* 0x000fe200000114a6 */
[----:B------:R-:W-:Y:S01]  /*5a30*/  IMAD R7, R210, c[0x0][0x188], RZ ;  /* 0x00006200d2077a24 */ /* 0x000fe200078e02ff */
[----:B------:R-:W-:Y:S01]  /*5a40*/  LEA R174, P1, R166, UR7, 0x2 ;  /* 0x00000007a6ae7c11 */ /* 0x000fe2000f8210ff */
[----:B------:R-:W-:Y:S01]  /*5a50*/  UIADD3 UR7, UR4, -0x80, URZ ;  /* 0xffffff8004077890 */ /* 0x000fe2000fffe03f */
[----:B------:R-:W-:-:S02]  /*5a60*/  IADD3 R7, P4, R85, c[0x0][0x168], RZ ;  /* 0x00005a0055077a10 */ /* 0x000fc40007f9e0ff */
[----:B------:R-:W-:Y:S01]  /*5a70*/  IADD3 R9, P5, R66, c[0x0][0x168], RZ ;  /* 0x00005a0042097a10 */ /* 0x000fe20007fbe0ff */
[----:B------:R-:W-:Y:S01]  /*5a80*/  UMOV UR4, URZ ;  /* 0x0000003f00047c82 */ /* 0x000fe20008000000 */
[----:B------:R-:W-:Y:S02]  /*5a90*/  IADD3 R10, P3, R86, c[0x0][0x168], RZ ;  /* 0x00005a00560a7a10 */ /* 0x000fe40007f7e0ff */
[----:B------:R-:W-:Y:S01]  /*5aa0*/  LEA.HI.X R173, R166, UR8, R173, 0x2, P1 ;  /* 0x00000008a6ad7c11 */ /* 0x000fe200088f14ad */
[----:B------:R-:W-:Y:S01]  /*5ab0*/  UMOV UR8, 0x1 ;  /* 0x0000000100087882 */ /* 0x000fe20000000000 */
[----:B------:R-:W-:Y:S02]  /*5ac0*/  IADD3 R12, P1, R65, c[0x0][0x168], RZ ;  /* 0x00005a00410c7a10 */ /* 0x000fe40007f3e0ff */
[----:B------:R-:W-:Y:S02]  /*5ad0*/  IADD3 R13, P0, R63, c[0x0][0x168], RZ ;  /* 0x00005a003f0d7a10 */ /* 0x000fe40007f1e0ff */
[----:B------:R-:W-:-:S02]  /*5ae0*/  IADD3.X R16, R61, c[0x0][0x16c], RZ, P4, !PT ;  /* 0x00005b003d107a10 */ /* 0x000fc400027fe4ff */
[----:B------:R-:W-:Y:S02]  /*5af0*/  IADD3.X R18, R60, c[0x0][0x16c], RZ, P5, !PT ;  /* 0x00005b003c127a10 */ /* 0x000fe40002ffe4ff */
[----:B------:R-:W-:Y:S02]  /*5b00*/  IADD3.X R20, R46, c[0x0][0x16c], RZ, P3, !PT ;  /* 0x00005b002e147a10 */ /* 0x000fe40001ffe4ff */
[----:B------:R-:W-:Y:S02]  /*5b10*/  IADD3 R11, P2, R67, c[0x0][0x168], RZ ;  /* 0x00005a00430b7a10 */ /* 0x000fe40007f5e0ff */
[----:B------:R-:W-:Y:S02]  /*5b20*/  IADD3 R14, P4, R84, c[0x0][0x168], RZ ;  /* 0x00005a00540e7a10 */ /* 0x000fe40007f9e0ff */
[----:B------:R-:W-:Y:S02]  /*5b30*/  IADD3 R15, P5, R64, c[0x0][0x168], RZ ;  /* 0x00005a00400f7a10 */ /* 0x000fe40007fbe0ff */
[----:B------:R-:W-:-:S02]  /*5b40*/  IADD3 R17, P3, R62, c[0x0][0x168], RZ ;  /* 0x00005a003e117a10 */ /* 0x000fc40007f7e0ff */
[----:B------:R-:W-:Y:S02]  /*5b50*/  IADD3.X R22, R39, c[0x0][0x16c], RZ, P1, !PT ;  /* 0x00005b0027167a10 */ /* 0x000fe40000ffe4ff */
[----:B------:R-:W-:Y:S02]  /*5b60*/  IADD3.X R23, R38, c[0x0][0x16c], RZ, P0, !PT ;  /* 0x00005b0026177a10 */ /* 0x000fe400007fe4ff */
[----:B------:R-:W-:Y:S02]  /*5b70*/  IADD3.X R21, R44, c[0x0][0x16c], RZ, P2, !PT ;  /* 0x00005b002c157a10 */ /* 0x000fe400017fe4ff */
        /* <DEDUP_REMOVED lines=23> */
[----:B------:R-:W-:Y:S02]  /*5cf0*/  LOP3.LUT R34, R34, 0x30, R41, 0x78, !PT ;  /* 0x0000003022227812 */ /* 0x000fe400078e7829 */
[----:B------:R-:W-:Y:S01]  /*5d00*/  IADD3.X R141, R141, c[0x0][0x16c], RZ, P2, !PT ;  /* 0x00005b008d8d7a10 */ /* 0x000fe200017fe4ff */
[----:B------:R-:W-:Y:S01]  /*5d10*/  CS2R R40, SRZ ;  /* 0x0000000000287805 */ /* 0x000fe2000001ff00 */
[----:B------:R-:W-:Y:S01]  /*5d20*/  IADD3 R156, P1, R156, c[0x0][0x168], RZ ;  /* 0x00005a009c9c7a10 */ /* 0x000fe20007f3e0ff */
[----:B------:R-:W-:Y:S01]  /*5d30*/  IMAD.IADD R177, R35, 0x1, R34 ;  /* 0x0000000123b17824 */ /* 0x000fe200078e0222 */
[----:B------:R-:W-:Y:S01]  /*5d40*/  IADD3 R158, P0, R158, c[0x0][0x168], RZ ;  /* 0x00005a009e9e7a10 */ /* 0x000fe20007f1e0ff */
[----:B------:R-:W-:Y:S01]  /*5d50*/  CS2R R34, SRZ ;  /* 0x0000000000227805 */ /* 0x000fe2000001ff00 */
        /* <DEDUP_REMOVED lines=15> */
[----:B------:R-:W-:Y:S02]  /*5e50*/  SHF.R.S32.HI R179, RZ, 0x6, R179 ;  /* 0x00000006ffb37819 */ /* 0x000fe400000114b3 */
[----:B------:R-:W-:Y:S02]  /*5e60*/  IADD3 R166, P2, R30, c[0x0][0x168], RZ ;  /* 0x00005a001ea67a10 */ /* 0x000fe40007f5e0ff */
[----:B------:R-:W-:Y:S02]  /*5e70*/  IADD3 R172, P4, R172, c[0x0][0x168], RZ ;  /* 0x00005a00acac7a10 */ /* 0x000fe40007f9e0ff */
[----:B------:R-:W-:-:S02]  /*5e80*/  IADD3 R174, P5, R174, c[0x0][0x168], RZ ;  /* 0x00005a00aeae7a10 */ /* 0x000fc40007fbe0ff */
[----:B------:R-:W-:Y:S02]  /*5e90*/  IADD3 R176, P3, R167, c[0x0][0x160], RZ ;  /* 0x00005800a7b07a10 */ /* 0x000fe40007f7e0ff */
[----:B------:R-:W-:Y:S02]  /*5ea0*/  IADD3.X R167, R29, c[0x0][0x16c], RZ, P1, !PT ;  /* 0x00005b001da77a10 */ /* 0x000fe40000ffe4ff */
[----:B------:R-:W-:Y:S02]  /*5eb0*/  IADD3.X R169, R6, c[0x0][0x16c], RZ, P0, !PT ;  /* 0x00005b0006a97a10 */ /* 0x000fe400007fe4ff */
[----:B------:R-:W-:Y:S02]  /*5ec0*/  IADD3.X R165, R165, c[0x0][0x16c], RZ, P2, !PT ;  /* 0x00005b00a5a57a10 */ /* 0x000fe400017fe4ff */
[----:B------:R-:W-:Y:S02]  /*5ed0*/  IADD3.X R171, R45, c[0x0][0x16c], RZ, P4, !PT ;  /* 0x00005b002dab7a10 */ /* 0x000fe400027fe4ff */
[----:B------:R-:W-:-:S02]  /*5ee0*/  IADD3.X R173, R173, c[0x0][0x16c], RZ, P5, !PT ;  /* 0x00005b00adad7a10 */ /* 0x000fc40002ffe4ff */
[----:B------:R-:W-:Y:S02]  /*5ef0*/  IADD3.X R175, R175, c[0x0][0x164], RZ, P3, !PT ;  /* 0x00005900afaf7a10 */ /* 0x000fe40001ffe4ff */
[----:B------:R-:W-:Y:S02]  /*5f00*/  IADD3 R30, R179, -0x2, RZ ;  /* 0xfffffffeb31e7810 */ /* 0x000fe40007ffe0ff */
[----:B------:R-:W-:Y:S02]  /*5f10*/  LOP3.LUT R29, R178, 0x20, RZ, 0x3c, !PT ;  /* 0x00000020b21d7812 */ /* 0x000fe400078e3cff */
[----:B------:R-:W-:Y:S02]  /*5f20*/  LOP3.LUT R6, R177, 0x40, RZ, 0x3c, !PT ;  /* 0x00000040b1067812 */ /* 0x000fe400078e3cff */
.L_x_1:
[----:B------:R-:W-:-:S04]  /*5f30*/  DEPBAR.LE SB0, 0x2 ;  /* 0x000080800000791a */ /* 0x000fc80000000000 */
[----:B------:R-:W-:Y:S01]  /*5f40*/  UIADD3 UR6, UR6, 0x1, URZ ;  /* 0x0000000106067890 */ /* 0x000fe2000fffe03f */
[----:B------:R-:W-:Y:S01]  /*5f50*/  LOP3.LUT R31, R178, 0x20, RZ, 0x3c, !PT ;  /* 0x00000020b21f7812 */ /* 0x000fe200078e3cff */
[----:B------:R-:W-:Y:S01]  /*5f60*/  UIADD3 UR8, UR8, 0x1, URZ ;  /* 0x0000000108087890 */ /* 0x000fe2000fffe03f */
[----:B------:R-:W-:Y:S01]  /*5f70*/  BAR.SYNC.DEFER_BLOCKING 0x0 ;  /* 0x0000000000007b1d */ /* 0x000fe20000010000 */
[----:B------:R-:W-:Y:S01]  /*5f80*/  UISETP.GT.AND UP0, UPT, UR6, 0x1, UPT ;  /* 0x000000010600788c */ /* 0x000fe2000bf04270 */
[----:B------:R-:W-:Y:S02]  /*5f90*/  ISETP.GE.AND P0, PT, R3, UR7, PT ;  /* 0x0000000703007c0c */ /* 0x000fe4000bf06270 */
[----:B------:R-:W-:Y:S01]  /*5fa0*/  ISETP.GE.AND P5, PT, R227, UR7, PT ;  /* 0x00000007e3007c0c */ /* 0x000fe2000bfa6270 */
[----:B------:R-:W-:Y:S02]  /*5fb0*/  USEL UR6, UR6, URZ, !UP0 ;  /* 0x0000003f06067287 */ /* 0x000fe4000c000000 */
[----:B------:R-:W-:-:S04]  /*5fc0*/  UISETP.GT.AND UP0, UPT, UR8, 0x1, UPT ;  /* 0x000000010800788c */ /* 0x000fc8000bf04270 */
[----:B------:R-:W-:Y:S01]  /*5fd0*/  IMAD.U32 R29, RZ, RZ, UR6 ;  /* 0x00000006ff1d7e24 */ /* 0x000fe2000f8e00ff */
[----:B------:R-:W-:Y:S01]  /*5fe0*/  USEL UR8, UR8, URZ, !UP0 ;  /* 0x0000003f08087287 */ /* 0x000fe2000c000000 */
[----:B------:R-:W-:Y:S02]  /*5ff0*/  IMAD.U32 R30, RZ, RZ, UR6 ;  /* 0x00000006ff1e7e24 */ /* 0x000fe4000f8e00ff */
[----:B------:R-:W-:Y:S02]  /*6000*/  IMAD.U32 R6, RZ, RZ, UR6 ;  /* 0x00000006ff067e24 */ /* 0x000fe4000f8e00ff */
[----:B------:R-:W-:Y:S02]  /*6010*/  IMAD R29, R29, 0x8000, R178 ;  /* 0x000080001d1d7824 */ /* 0x000fe400078e02b2 */
[----:B------:R-:W-:Y:S02]  /*6020*/  IMAD R30, R30, 0x8000, R31 ;  /* 0x000080001e1e7824 */ /* 0x000fe400078e021f */
[----:B------:R-:W-:-:S02]  /*6030*/  IMAD R6, R6, 0x8000, R177 ;  /* 0x0000800006067824 */ /* 0x000fc400078e02b1 */
[----:B------:R-:W-:Y:S01]  /*6040*/  IMAD.U32 R31, RZ, RZ, UR6 ;  /* 0x00000006ff1f7e24 */ /* 0x000fe2000f8e00ff */
[----:B------:R-:W-:Y:S04]  /*6050*/  LDS R112, [R29+0x80] ;  /* 0x000080001d707984 */ /* 0x000fe80000000800 */
        /* <DEDUP_REMOVED lines=11> */
[----:B------:R-:W1:Y:S04]  /*6110*/  LDSM.16.M88.4 R60, [R6+0x10000] ;  /* 0x01000000063c783b */ /* 0x000e680000000200 */
[----:B------:R-:W2:Y:S04]  /*6120*/  LDSM.16.M88.4 R64, [R6+0x12000] ;  /* 0x012000000640783b */ /* 0x000ea80000000200 */
[----:B------:R-:W3:Y:S04]  /*6130*/  LDSM.16.M88.4 R92, [R6+0x14000] ;  /* 0x01400000065c783b */ /* 0x000ee80000000200 */
[----:B------:R-:W4:Y:S04]  /*6140*/  LDSM.16.M88.4 R84, [R6+0x16000] ;  /* 0x016000000654783b */ /* 0x000f280000000200 */
[----:B------:R-:W-:Y:S04]  /*6150*/  LDS R128, [R29] ;  /* 0x000000001d807984 */ /* 0x000fe80000000800 */
[----:B------:R-:W-:Y:S04]  /*6160*/  LDS R130, [R29+0x800] ;  /* 0x000800001d827984 */ /* 0x000fe80000000800 */
[----:B------:R-:W-:Y:S04]  /*6170*/  LDS R129, [R30] ;  /* 0x000000001e817984 */ /* 0x000fe80000000800 */
[----:B------:R-:W5:Y:S01]  /*6180*/  LDS R131, [R30+0x800] ;  /* 0x000800001e837984 */ /* 0x000f620000000800 */
[-C--:B-1----:R-:W-:Y:S08]  /*6190*/  HMMA.1688.F32.TF32 R68, R112, R60.reuse, R68 ;  /* 0x0000003c7044723c */ /* 0x082ff00000081044 */
[----:B------:R-:W-:Y:S08]  /*61a0*/  HMMA.1688.F32.TF32 R52, R100, R60, R52 ;  /* 0x0000003c6434723c */ /* 0x000ff00000081034 */
[-C--:B--2---:R-:W-:Y:S08]  /*61b0*/  HMMA.1688.F32.TF32 R48, R112, R64.reuse, R48 ;  /* 0x000000407030723c */ /* 0x084ff00000081030 */
[-C--:B------:R-:W-:Y:S08]  /*61c0*/  HMMA.1688.F32.TF32 R72, R100, R64.reuse, R72 ;  /* 0x000000406448723c */ /* 0x080ff00000081048 */
[----:B------:R-:W-:Y:S01]  /*61d0*/  HMMA.1688.F32.TF32 R44, R36, R64, R124 ;  /* 0x00000040242c723c */ /* 0x000fe2000008107c */
[----:B------:R-:W-:Y:S04]  /*61e0*/  LDS R124, [R29+0x1000] ;  /* 0x001000001d7c7984 */ /* 0x000fe80000000800 */
[----:B------:R-:W-:Y:S03]  /*61f0*/  LDS R126, [R29+0x1800] ;  /* 0x001800001d7e7984 */ /* 0x000fe60000000800 */
[C---:B---3--:R-:W-:Y:S01]  /*6200*/  HMMA.1688.F32.TF32 R116, R112.reuse, R92, R116 ;  /* 0x0000005c7074723c */ /* 0x048fe20000081074 */
[----:B------:R-:W-:Y:S04]  /*6210*/  LDS R125, [R30+0x1000] ;  /* 0x001000001e7d7984 */ /* 0x000fe80000000800 */
[----:B------:R-:W1:Y:S03]  /*6220*/  LDS R127, [R30+0x1800] ;  /* 0x001800001e7f7984 */ /* 0x000e660000000800 */
[----:B----4-:R-:W-:Y:S01]  /*6230*/  HMMA.1688.F32.TF32 R108, R112, R84, R108 ;  /* 0x00000054706c723c */ /* 0x010fe2000008106c */
[----:B------:R-:W-:Y:S04]  /*6240*/  LDS R112, [R29+0x1080] ;  /* 0x001080001d707984 */ /* 0x000fe80000000800 */
[----:B------:R-:W-:Y:S03]  /*6250*/  LDS R114, [R29+0x1880] ;  /* 0x001880001d727984 */ /* 0x000fe60000000800 */
[C---:B------:R-:W-:Y:S01]  /*6260*/  HMMA.1688.F32.TF32 R104, R100.reuse, R92, R104 ;  /* 0x0000005c6468723c */ /* 0x040fe20000081068 */
[----:B------:R-:W-:Y:S04]  /*6270*/  LDS R113, [R30+0x1080] ;  /* 0x001080001e717984 */ /* 0x000fe80000000800 */
[----:B------:R-:W2:Y:S03]  /*6280*/  LDS R115, [R30+0x1880] ;  /* 0x001880001e737984 */ /* 0x000ea60000000800 */
[----:B------:R-:W-:Y:S01]  /*6290*/  HMMA.1688.F32.TF32 R96, R100, R84, R96 ;  /* 0x000000546460723c */ /* 0x000fe20000081060 */
[----:B------:R-:W-:Y:S04]  /*62a0*/  LDS R100, [R29+0x1100] ;  /* 0x001100001d647984 */ /* 0x000fe80000000800 */
[----:B------:R-:W-:Y:S03]  /*62b0*/  LDS R102, [R29+0x1900] ;  /* 0x001900001d667984 */ /* 0x000fe60000000800 */
[C---:B------:R-:W-:Y:S01]  /*62c0*/  HMMA.1688.F32.TF32 R88, R36.reuse, R60, R88 ;  /* 0x0000003c2458723c */ /* 0x040fe20000081058 */
[----:B------:R-:W-:Y:S04]  /*62d0*/  LDS R101, [R30+0x1100] ;  /* 0x001100001e657984 */ /* 0x000fe80000000800 */
[----:B------:R-:W3:Y:S03]  /*62e0*/  LDS R103, [R30+0x1900] ;  /* 0x001900001e677984 */ /* 0x000ee60000000800 */
[C---:B------:R-:W-:Y:S08]  /*62f0*/  HMMA.1688.F32.TF32 R40, R36.reuse, R92, R40 ;  /* 0x0000005c2428723c */ /* 0x040ff00000081028 */
[----:B------:R-:W-:Y:S01]  /*6300*/  HMMA.1688.F32.TF32 R32, R36, R84, R32 ;  /* 0x000000542420723c */ /* 0x000fe20000081020 */
[----:B------:R-:W-:Y:S04]  /*6310*/  LDS R36, [R29+0x1180] ;  /* 0x001180001d247984 */ /* 0x000fe80000000800 */
[----:B------:R-:W-:Y:S03]  /*6320*/  LDS R38, [R29+0x1980] ;  /* 0x001980001d267984 */ /* 0x000fe60000000800 */
[C---:B-----5:R-:W-:Y:S01]  /*6330*/  HMMA.1688.F32.TF32 R76, R128.reuse, R60, R76 ;  /* 0x0000003c804c723c */ /* 0x060fe2000008104c */
[----:B------:R-:W-:Y:S04]  /*6340*/  LDS R37, [R30+0x1180] ;  /* 0x001180001e257984 */ /* 0x000fe80000000800 */
[----:B------:R-:W4:Y:S03]  /*6350*/  LDS R39, [R30+0x1980] ;  /* 0x001980001e277984 */ /* 0x000f260000000800 */
[C---:B------:R-:W-:Y:S08]  /*6360*/  HMMA.1688.F32.TF32 R56, R128.reuse, R64, R56 ;  /* 0x000000408038723c */ /* 0x040ff00000081038 */
[C---:B------:R-:W-:Y:S08]  /*6370*/  HMMA.1688.F32.TF32 R80, R128.reuse, R92, R80 ;  /* 0x0000005c8050723c */ /* 0x040ff00000081050 */
[----:B------:R-:W-:Y:S07]  /*6380*/  HMMA.1688.F32.TF32 R120, R128, R84, R120 ;  /* 0x000000548078723c */ /* 0x000fee0000081078 */
[----:B------:R-:W-:Y:S01]  /*6390*/  LOP3.LUT R131, R177, 0x40, RZ, 0x3c, !PT ;  /* 0x00000040b1837812 */ /* 0x000fe200078e3cff */
[----:B-1----:R-:W-:Y:S01]  /*63a0*/  HMMA.1688.F32.TF32 R76, R124, R62, R76 ;  /* 0x0000003e7c4c723c */ /* 0x002fe2000008104c */
[----:B------:R-:W-:-:S03]  /*63b0*/  IADD3 R128, R179, -0x2, RZ ;  /* 0xfffffffeb3807810 */ /* 0x000fc60007ffe0ff */
[----:B------:R-:W-:Y:S01]  /*63c0*/  IMAD R31, R31, 0x8000, R131 ;  /* 0x000080001f1f7824 */ /* 0x000fe200078e0283 */
[----:B------:R-:W-:Y:S01]  /*63d0*/  ISETP.LE.AND P3, PT, R128, UR4, PT ;  /* 0x0000000480007c0c */ /* 0x000fe2000bf63270 */
[----:B------:R-:W1:Y:S01]  /*63e0*/  S2R R131, SR_TID.X ;  /* 0x0000000000837919 */ /* 0x000e620000002100 */
[----:B------:R-:W-:Y:S01]  /*63f0*/  UIADD3 UR4, UR4, 0x1, URZ ;  /* 0x0000000104047890 */ /* 0x000fe2000fffe03f */
[C---:B------:R-:W-:Y:S08]  /*6400*/  HMMA.1688.F32.TF32 R56, R124.reuse, R66, R56 ;  /* 0x000000427c38723c */ /* 0x040ff00000081038 */
[C---:B------:R-:W-:Y:S08]  /*6410*/  HMMA.1688.F32.TF32 R80, R124.reuse, R94, R80 ;  /* 0x0000005e7c50723c */ /* 0x040ff00000081050 */
[----:B------:R-:W-:Y:S01]  /*6420*/  HMMA.1688.F32.TF32 R120, R124, R86, R120 ;  /* 0x000000567c78723c */ /* 0x000fe20000081078 */
[----:B------:R-:W-:Y:S04]  /*6430*/  LDS R124, [R29+0x2000] ;  /* 0x002000001d7c7984 */ /* 0x000fe80000000800 */
[----:B------:R-:W-:Y:S03]  /*6440*/  LDS R126, [R29+0x2800] ;  /* 0x002800001d7e7984 */ /* 0x000fe60000000800 */
[C---:B--2---:R-:W-:Y:S01]  /*6450*/  HMMA.1688.F32.TF32 R68, R112.reuse, R62, R68 ;  /* 0x0000003e7044723c */ /* 0x044fe20000081044 */
[----:B------:R-:W-:Y:S04]  /*6460*/  LDS R125, [R30+0x2000] ;  /* 0x002000001e7d7984 */ /* 0x000fe80000000800 */
[----:B------:R-:W-:Y:S03]  /*6470*/  LDS R127, [R30+0x2800] ;  /* 0x002800001e7f7984 */ /* 0x000fe60000000800 */
[C---:B------:R-:W-:Y:S08]  /*6480*/  HMMA.1688.F32.TF32 R48, R112.reuse, R66, R48 ;  /* 0x000000427030723c */ /* 0x040ff00000081030 */
[C---:B------:R-:W-:Y:S08]  /*6490*/  HMMA.1688.F32.TF32 R116, R112.reuse, R94, R116 ;  /* 0x0000005e7074723c */ /* 0x040ff00000081074 */
[----:B------:R-:W-:Y:S01]  /*64a0*/  HMMA.1688.F32.TF32 R108, R112, R86, R108 ;  /* 0x00000056706c723c */ /* 0x000fe2000008106c */
[----:B------:R-:W-:Y:S04]  /*64b0*/  LDS R112, [R29+0x2080] ;  /* 0x002080001d707984 */ /* 0x000fe80000000800 */
[----:B------:R-:W-:Y:S03]  /*64c0*/  LDS R114, [R29+0x2880] ;  /* 0x002880001d727984 */ /* 0x000fe60000000800 */
[C---:B---3--:R-:W-:Y:S01]  /*64d0*/  HMMA.1688.F32.TF32 R52, R100.reuse, R62, R52 ;  /* 0x0000003e6434723c */ /* 0x048fe20000081034 */
[----:B------:R-:W-:Y:S04]  /*64e0*/  LDS R113, [R30+0x2080] ;  /* 0x002080001e717984 */ /* 0x000fe80000000800 */
[----:B------:R-:W-:Y:S03]  /*64f0*/  LDS R115, [R30+0x2880] ;  /* 0x002880001e737984 */ /* 0x000fe60000000800 */
[C---:B------:R-:W-:Y:S08]  /*6500*/  HMMA.1688.F32.TF32 R72, R100.reuse, R66, R72 ;  /* 0x000000426448723c */ /* 0x040ff00000081048 */
[C---:B------:R-:W-:Y:S08]  /*6510*/  HMMA.1688.F32.TF32 R104, R100.reuse, R94, R104 ;  /* 0x0000005e6468723c */ /* 0x040ff00000081068 */
[----:B------:R-:W-:Y:S01]  /*6520*/  HMMA.1688.F32.TF32 R96, R100, R86, R96 ;  /* 0x000000566460723c */ /* 0x000fe20000081060 */
[----:B------:R-:W-:Y:S04]  /*6530*/  LDS R100, [R29+0x2100] ;  /* 0x002100001d647984 */ /* 0x000fe80000000800 */
[----:B------:R-:W-:Y:S03]  /*6540*/  LDS R102, [R29+0x2900] ;  /* 0x002900001d667984 */ /* 0x000fe60000000800 */
[C---:B----4-:R-:W-:Y:S01]  /*6550*/  HMMA.1688.F32.TF32 R60, R36.reuse, R62, R88 ;  /* 0x0000003e243c723c */ /* 0x050fe20000081058 */
[----:B------:R-:W-:Y:S04]  /*6560*/  LDS R101, [R30+0x2100] ;  /* 0x002100001e657984 */ /* 0x000fe80000000800 */
[----:B------:R-:W-:Y:S03]  /*6570*/  LDS R103, [R30+0x2900] ;  /* 0x002900001e677984 */ /* 0x000fe60000000800 */
[C---:B------:R-:W-:Y:S01]  /*6580*/  HMMA.1688.F32.TF32 R64, R36.reuse, R66, R44 ;  /* 0x000000422440723c */ /* 0x040fe2000008102c */
[----:B------:R-:W-:Y:S04]  /*6590*/  LDS R88, [R29+0x2180] ;  /* 0x002180001d587984 */ /* 0x000fe80000000800 */
[----:B------:R-:W-:Y:S03]  /*65a0*/  LDS R90, [R29+0x2980] ;  /* 0x002980001d5a7984 */ /* 0x000fe60000000800 */
[C---:B------:R-:W-:Y:S01]  /*65b0*/  HMMA.1688.F32.TF32 R92, R36.reuse, R94, R40 ;  /* 0x0000005e245c723c */ /* 0x040fe20000081028 */
[----:B------:R-:W-:Y:S04]  /*65c0*/  LDS R89, [R30+0x2180] ;  /* 0x002180001e597984 */ /* 0x000fe80000000800 */
[----:B------:R-:W-:Y:S03]  /*65d0*/  LDS R91, [R30+0x2980] ;  /* 0x002980001e5b7984 */ /* 0x000fe60000000800 */
[----:B------:R-:W-:Y:S01]  /*65e0*/  HMMA.1688.F32.TF32 R84, R36, R86, R32 ;  /* 0x000000562454723c */ /* 0x000fe20000081020 */
[----:B------:R-:W2:Y:S04]  /*65f0*/  LDSM.16.M88.4 R32, [R31+0x10000] ;  /* 0x010000001f20783b */ /* 0x000ea80000000200 */
[----:B------:R-:W3:Y:S04]  /*6600*/  LDSM.16.M88.4 R44, [R31+0x12000] ;  /* 0x012000001f2c783b */ /* 0x000ee80000000200 */
[----:B------:R-:W4:Y:S04]  /*6610*/  LDSM.16.M88.4 R40, [R31+0x14000] ;  /* 0x014000001f28783b */ /* 0x000f280000000200 */
[----:B------:R-:W5:Y:S01]  /*6620*/  LDSM.16.M88.4 R36, [R31+0x16000] ;  /* 0x016000001f24783b */ /* 0x000f620000000200 */
[-C--:B--2---:R-:W-:Y:S08]  /*6630*/  HMMA.1688.F32.TF32 R76, R124, R32.reuse, R76 ;  /* 0x000000207c4c723c */ /* 0x084ff0000008104c */
[-C--:B------:R-:W-:Y:S08]  /*6640*/  HMMA.1688.F32.TF32 R68, R112, R32.reuse, R68 ;  /* 0x000000207044723c */ /* 0x080ff00000081044 */
[-C--:B------:R-:W-:Y:S08]  /*6650*/  HMMA.1688.F32.TF32 R52, R100, R32.reuse, R52 ;  /* 0x000000206434723c */ /* 0x080ff00000081034 */
[----:B------:R-:W-:Y:S08]  /*6660*/  HMMA.1688.F32.TF32 R60, R88, R32, R60 ;  /* 0x00000020583c723c */ /* 0x000ff0000008103c */
[-C--:B---3--:R-:W-:Y:S08]  /*6670*/  HMMA.1688.F32.TF32 R56, R124, R44.reuse, R56 ;  /* 0x0000002c7c38723c */ /* 0x088ff00000081038 */
[-C--:B------:R-:W-:Y:S08]  /*6680*/  HMMA.1688.F32.TF32 R48, R112, R44.reuse, R48 ;  /* 0x0000002c7030723c */ /* 0x080ff00000081030 */
[-C--:B------:R-:W-:Y:S08]  /*6690*/  HMMA.1688.F32.TF32 R72, R100, R44.reuse, R72 ;  /* 0x0000002c6448723c */ /* 0x080ff00000081048 */
[----:B------:R-:W-:Y:S08]  /*66a0*/  HMMA.1688.F32.TF32 R64, R88, R44, R64 ;  /* 0x0000002c5840723c */ /* 0x000ff00000081040 */
[C---:B----4-:R-:W-:Y:S08]  /*66b0*/  HMMA.1688.F32.TF32 R80, R124.reuse, R40, R80 ;  /* 0x000000287c50723c */ /* 0x050ff00000081050 */
[----:B-----5:R-:W-:Y:S01]  /*66c0*/  HMMA.1688.F32.TF32 R120, R124, R36, R120 ;  /* 0x000000247c78723c */ /* 0x020fe20000081078 */
        /* <DEDUP_REMOVED lines=11> */
[----:B------:R-:W-:Y:S01]  /*6780*/  HMMA.1688.F32.TF32 R96, R100, R36, R96 ;  /* 0x000000246460723c */ /* 0x000fe20000081060 */
[----:B------:R-:W-:Y:S04]  /*6790*/  LDS R100, [R29+0x3100] ;  /* 0x003100001d647984 */ /* 0x000fe80000000800 */
[----:B------:R-:W-:Y:S03]  /*67a0*/  LDS R102, [R29+0x3900] ;  /* 0x003900001d667984 */ /* 0x000fe60000000800 */
[C---:B------:R-:W-:Y:S01]  /*67b0*/  HMMA.1688.F32.TF32 R92, R88.reuse, R40, R92 ;  /* 0x00000028585c723c */ /* 0x040fe2000008105c */
[----:B------:R-:W-:Y:S04]  /*67c0*/  LDS R101, [R30+0x3100] ;  /* 0x003100001e657984 */ /* 0x000fe80000000800 */
[----:B------:R-:W4:Y:S03]  /*67d0*/  LDS R103, [R30+0x3900] ;  /* 0x003900001e677984 */ /* 0x000f260000000800 */
[----:B------:R-:W-:Y:S01]  /*67e0*/  HMMA.1688.F32.TF32 R84, R88, R36, R84 ;  /* 0x000000245854723c */ /* 0x000fe20000081054 */
[----:B------:R-:W-:Y:S04]  /*67f0*/  LDS R88, [R29+0x3180] ;  /* 0x003180001d587984 */ /* 0x000fe80000000800 */
[----:B------:R-:W-:Y:S03]  /*6800*/  LDS R90, [R29+0x3980] ;  /* 0x003980001d5a7984 */ /* 0x000fe60000000800 */
[C---:B--2---:R-:W-:Y:S01]  /*6810*/  HMMA.1688.F32.TF32 R76, R124.reuse, R34, R76 ;  /* 0x000000227c4c723c */ /* 0x044fe2000008104c */
[----:B------:R-:W-:Y:S04]  /*6820*/  LDS R89, [R30+0x3180] ;  /* 0x003180001e597984 */ /* 0x000fe80000000800 */
[----:B------:R-:W2:Y:S03]  /*6830*/  LDS R91, [R30+0x3980] ;  /* 0x003980001e5b7984 */ /* 0x000ea60000000800 */
        /* <DEDUP_REMOVED lines=24> */
[C---:B------:R-:W-:Y:S01]  /*69c0*/  HMMA.1688.F32.TF32 R64, R88.reuse, R46, R64 ;  /* 0x0000002e5840723c */ /* 0x040fe20000081040 */
[----:B------:R-:W2:Y:S04]  /*69d0*/  LDSM.16.M88.4 R32, [R6+0x14080] ;  /* 0x014080000620783b */ /* 0x000ea80000000200 */
[----:B------:R-:W-:Y:S03]  /*69e0*/  LDSM.16.M88.4 R44, [R6+0x16080] ;  /* 0x01608000062c783b */ /* 0x000fe60000000200 */
[C---:B------:R-:W-:Y:S01]  /*69f0*/  HMMA.1688.F32.TF32 R92, R88.reuse, R42, R92 ;  /* 0x0000002a585c723c */ /* 0x040fe2000008105c */
[----:B------:R-:W3:Y:S07]  /*6a00*/  LDSM.16.M88.4 R40, [R6+0x10080] ;  /* 0x010080000628783b */ /* 0x000eee0000000200 */
[----:B------:R-:W-:Y:S01]  /*6a10*/  HMMA.1688.F32.TF32 R84, R88, R38, R84 ;  /* 0x000000265854723c */ /* 0x000fe20000081054 */
[----:B------:R-:W-:Y:S04]  /*6a20*/  LDS R88, [R29+0x4080] ;  /* 0x004080001d587984 */ /* 0x000fe80000000800 */
[----:B------:R-:W-:Y:S04]  /*6a30*/  LDS R90, [R29+0x4880] ;  /* 0x004880001d5a7984 */ /* 0x000fe80000000800 */
[----:B------:R-:W-:Y:S04]  /*6a40*/  LDS R89, [R30+0x4080] ;  /* 0x004080001e597984 */ /* 0x000fe80000000800 */
[----:B------:R-:W-:Y:S04]  /*6a50*/  LDS R91, [R30+0x4880] ;  /* 0x004880001e5b7984 */ /* 0x000fe80000000800 */
[----:B------:R4:W5:Y:S01]  /*6a60*/  LDSM.16.M88.4 R36, [R6+0x12080] ;  /* 0x012080000624783b */ /* 0x0009620000000200 */
[----:B--2---:R-:W-:Y:S01]  /*6a70*/  HMMA.1688.F32.TF32 R80, R100, R32, R80 ;  /* 0x000000206450723c */ /* 0x004fe20000081050 */
[----:B----4-:R-:W-:-:S04]  /*6a80*/  SEL R6, RZ, 0x4, P0 ;  /* 0x00000004ff067807 */ /* 0x010fc80000000000 */
[----:B------:R-:W-:-:S03]  /*6a90*/  SEL R6, R6, RZ, !P3 ;  /* 0x000000ff06067207 */ /* 0x000fc60005800000 */
[----:B---3--:R-:W-:Y:S01]  /*6aa0*/  HMMA.1688.F32.TF32 R76, R100, R40, R76 ;  /* 0x00000028644c723c */ /* 0x008fe2000008104c */
[----:B------:R-:W-:-:S07]  /*6ab0*/  ISETP.NE.U32.AND P0, PT, R6, RZ, PT ;  /* 0x000000ff0600720c */ /* 0x000fce0003f05070 */
[----:B------:R-:W-:Y:S08]  /*6ac0*/  HMMA.1688.F32.TF32 R120, R100, R44, R120 ;  /* 0x0000002c6478723c */ /* 0x000ff00000081078 */
[----:B------:R-:W-:Y:S08]  /*6ad0*/  HMMA.1688.F32.TF32 R80, R124, R34, R80 ;  /* 0x000000227c50723c */ /* 0x000ff00000081050 */
[----:B-----5:R-:W-:Y:S01]  /*6ae0*/  HMMA.1688.F32.TF32 R56, R100, R36, R56 ;  /* 0x000000246438723c */ /* 0x020fe20000081038 */
[----:B------:R-:W-:Y:S04]  /*6af0*/  LDS R100, [R29+0x4100] ;  /* 0x004100001d647984 */ /* 0x000fe80000000800 */
[----:B------:R-:W-:Y:S03]  /*6b00*/  LDS R102, [R29+0x4900] ;  /* 0x004900001d667984 */ /* 0x000fe60000000800 */
[C---:B------:R-:W-:Y:S01]  /*6b10*/  HMMA.1688.F32.TF32 R68, R88.reuse, R40, R68 ;  /* 0x000000285844723c */ /* 0x040fe20000081044 */
[----:B------:R-:W-:Y:S04]  /*6b20*/  LDS R101, [R30+0x4100] ;  /* 0x004100001e657984 */ /* 0x000fe80000000800 */
[----:B------:R-:W2:Y:S03]  /*6b30*/  LDS R103, [R30+0x4900] ;  /* 0x004900001e677984 */ /* 0x000ea60000000800 */
[C---:B------:R-:W-:Y:S08]  /*6b40*/  HMMA.1688.F32.TF32 R48, R88.reuse, R36, R48 ;  /* 0x000000245830723c */ /* 0x040ff00000081030 */
[C---:B------:R-:W-:Y:S08]  /*6b50*/  HMMA.1688.F32.TF32 R116, R88.reuse, R32, R116 ;  /* 0x000000205874723c */ /* 0x040ff00000081074 */
[----:B------:R-:W-:Y:S01]  /*6b60*/  HMMA.1688.F32.TF32 R108, R88, R44, R108 ;  /* 0x0000002c586c723c */ /* 0x000fe2000008106c */
[----:B------:R-:W-:Y:S04]  /*6b70*/  LDS R88, [R29+0x4180] ;  /* 0x004180001d587984 */ /* 0x000fe80000000800 */
[----:B------:R-:W-:Y:S03]  /*6b80*/  LDS R90, [R29+0x4980] ;  /* 0x004980001d5a7984 */ /* 0x000fe60000000800 */
[C---:B------:R-:W-:Y:S01]  /*6b90*/  HMMA.1688.F32.TF32 R76, R124.reuse, R42, R76 ;  /* 0x0000002a7c4c723c */ /* 0x040fe2000008104c */
[----:B------:R-:W-:Y:S04]  /*6ba0*/  LDS R89, [R30+0x4180] ;  /* 0x004180001e597984 */ /* 0x000fe80000000800 */
[----:B------:R-:W3:Y:S03]  /*6bb0*/  LDS R91, [R30+0x4980] ;  /* 0x004980001e5b7984 */ /* 0x000ee60000000800 */
[----:B------:R-:W-:Y:S08]  /*6bc0*/  HMMA.1688.F32.TF32 R56, R124, R38, R56 ;  /* 0x000000267c38723c */ /* 0x000ff00000081038 */
[C---:B--2---:R-:W-:Y:S08]  /*6bd0*/  HMMA.1688.F32.TF32 R52, R100.reuse, R40, R52 ;  /* 0x000000286434723c */ /* 0x044ff00000081034 */
[C---:B------:R-:W-:Y:S08]  /*6be0*/  HMMA.1688.F32.TF32 R72, R100.reuse, R36, R72 ;  /* 0x000000246448723c */ /* 0x040ff00000081048 */
[C---:B------:R-:W-:Y:S08]  /*6bf0*/  HMMA.1688.F32.TF32 R104, R100.reuse, R32, R104 ;  /* 0x000000206468723c */ /* 0x040ff00000081068 */
[----:B------:R-:W-:Y:S01]  /*6c00*/  HMMA.1688.F32.TF32 R96, R100, R44, R96 ;  /* 0x0000002c6460723c */ /* 0x000fe20000081060 */
[----:B------:R-:W-:Y:S04]  /*6c10*/  LDS R100, [R29+0x5100] ;  /* 0x005100001d647984 */ /* 0x000fe80000000800 */
[----:B------:R-:W-:Y:S03]  /*6c20*/  LDS R102, [R29+0x5900] ;  /* 0x005900001d667984 */ /* 0x000fe60000000800 */
[C---:B---3--:R-:W-:Y:S01]  /*6c30*/  HMMA.1688.F32.TF32 R60, R88.reuse, R40, R60 ;  /* 0x00000028583c723c */ /* 0x048fe2000008103c */
[----:B------:R-:W-:Y:S04]  /*6c40*/  LDS R101, [R30+0x5100] ;  /* 0x005100001e657984 */ /* 0x000fe80000000800 */
[----:B------:R-:W2:Y:S03]  /*6c50*/  LDS R103, [R30+0x5900] ;  /* 0x005900001e677984 */ /* 0x000ea60000000800 */
[C---:B------:R-:W-:Y:S08]  /*6c60*/  HMMA.1688.F32.TF32 R64, R88.reuse, R36, R64 ;  /* 0x000000245840723c */ /* 0x040ff00000081040 */
[C---:B------:R-:W-:Y:S08]  /*6c70*/  HMMA.1688.F32.TF32 R92, R88.reuse, R32, R92 ;  /* 0x00000020585c723c */ /* 0x040ff0000008105c */
[----:B------:R-:W-:Y:S01]  /*6c80*/  HMMA.1688.F32.TF32 R84, R88, R44, R84 ;  /* 0x0000002c5854723c */ /* 0x000fe20000081054 */
[----:B------:R-:W-:Y:S04]  /*6c90*/  LDS R88, [R29+0x5180] ;  /* 0x005180001d587984 */ /* 0x000fe80000000800 */
[----:B------:R-:W-:Y:S03]  /*6ca0*/  LDS R90, [R29+0x5980] ;  /* 0x005980001d5a7984 */ /* 0x000fe60000000800 */
[----:B------:R-:W-:Y:S01]  /*6cb0*/  HMMA.1688.F32.TF32 R120, R124, R46, R120 ;  /* 0x0000002e7c78723c */ /* 0x000fe20000081078 */
[----:B------:R-:W-:Y:S04]  /*6cc0*/  LDS R89, [R30+0x5180] ;  /* 0x005180001e597984 */ /* 0x000fe80000000800 */
[----:B------:R-:W3:Y:S03]  /*6cd0*/  LDS R91, [R30+0x5980] ;  /* 0x005980001e5b7984 */ /* 0x000ee60000000800 */
[C---:B------:R-:W-:Y:S01]  /*6ce0*/  HMMA.1688.F32.TF32 R68, R112.reuse, R42, R68 ;  /* 0x0000002a7044723c */ /* 0x040fe20000081044 */
[----:B------:R-:W-:Y:S04]  /*6cf0*/  LDS R124, [R29+0x7000] ;  /* 0x007000001d7c7984 */ /* 0x000fe80000000800 */
[----:B------:R-:W-:Y:S03]  /*6d00*/  LDS R126, [R29+0x7800] ;  /* 0x007800001d7e7984 */ /* 0x000fe60000000800 */
[C---:B------:R-:W-:Y:S01]  /*6d10*/  HMMA.1688.F32.TF32 R48, R112.reuse, R38, R48 ;  /* 0x000000267030723c */ /* 0x040fe20000081030 */
[----:B------:R-:W-:Y:S04]  /*6d20*/  LDS R125, [R30+0x7000] ;  /* 0x007000001e7d7984 */ /* 0x000fe80000000800 */
[----:B------:R-:W-:Y:S03]  /*6d30*/  LDS R127, [R30+0x7800] ;  /* 0x007800001e7f7984 */ /* 0x000fe60000000800 */
        /* <DEDUP_REMOVED lines=27> */
[----:B----4-:R-:W-:-:S04]  /*6ef0*/  IMAD.U32 R31, RZ, RZ, UR8 ;  /* 0x00000008ff1f7e24 */ /* 0x010fc8000f8e00ff */
[----:B------:R-:W-:-:S03]  /*6f00*/  IMAD R6, R31, 0x8000, R2 ;  /* 0x000080001f067824 */ /* 0x000fc600078e0202 */
[C---:B---3--:R-:W-:Y:S08]  /*6f10*/  HMMA.1688.F32.TF32 R56, R100.reuse, R32, R56 ;  /* 0x000000206438723c */ /* 0x048ff00000081038 */
        /* <DEDUP_REMOVED lines=25> */
[----:B------:R-:W2:Y:S02]  /*70b0*/  LDS R103, [R30+0x7980] ;  /* 0x007980001e677984 */ /* 0x000ea40000000800 */
[----:B------:R-:W-:Y:S01]  /*70c0*/  IMAD.MOV.U32 R36, RZ, RZ, R176 ;  /* 0x000000ffff247224 */ /* 0x000fe200078e00b0 */
[----:B------:R-:W-:Y:S01]  /*70d0*/  HMMA.1688.F32.TF32 R72, R88, R32, R72 ;  /* 0x000000205848723c */ /* 0x000fe20000081048 */
[----:B------:R-:W-:-:S06]  /*70e0*/  IMAD.MOV.U32 R37, RZ, RZ, R175 ;  /* 0x000000ffff257224 */ /* 0x000fcc00078e00af */
[----:B------:R-:W-:Y:S01]  /*70f0*/  IADD3 R32, P1, R193, R36, RZ ;  /* 0x00000024c1207210 */ /* 0x000fe20007f3e0ff */
[----:B------:R-:W-:Y:S04]  /*7100*/  HMMA.1688.F32.TF32 R104, R88, R40, R104 ;  /* 0x000000285868723c */ /* 0x000fe80000081068 */
[----:B------:R-:W-:-:S03]  /*7110*/  IMAD.X R33, R37, 0x1, R205, P1 ;  /* 0x0000000125217824 */ /* 0x000fc600008e06cd */
[----:B------:R-:W-:Y:S01]  /*7120*/  IMAD R41, R209, c[0x0][0x188], RZ ;  /* 0x00006200d1297a24 */ /* 0x000fe200078e02ff */
[----:B------:R-:W-:Y:S01]  /*7130*/  HMMA.1688.F32.TF32 R96, R88, R44, R96 ;  /* 0x0000002c5860723c */ /* 0x000fe20000081060 */
[----:B------:R-:W-:Y:S01]  /*7140*/  LDS R88, [R29+0x7100] ;  /* 0x007100001d587984 */ /* 0x000fe20000000800 */
[----:B------:R-:W-:-:S03]  /*7150*/  IMAD R40, R207, c[0x0][0x188], RZ ;  /* 0x00006200cf287a24 */ /* 0x000fc600078e02ff */
[----:B------:R-:W-:Y:S03]  /*7160*/  LDS R90, [R29+0x7900] ;  /* 0x007900001d5a7984 */ /* 0x000fe60000000800 */
[C---:B------:R-:W-:Y:S01]  /*7170*/  HMMA.1688.F32.TF32 R76, R124.reuse, R38, R76 ;  /* 0x000000267c4c723c */ /* 0x040fe2000008104c */
[----:B------:R-:W-:Y:S04]  /*7180*/  LDS R89, [R30+0x7100] ;  /* 0x007100001e597984 */ /* 0x000fe80000000800 */
[----:B------:R3:W4:Y:S03]  /*7190*/  LDS R91, [R30+0x7900] ;  /* 0x007900001e5b7984 */ /* 0x0007260000000800 */
[----:B------:R-:W-:Y:S01]  /*71a0*/  HMMA.1688.F32.TF32 R56, R124, R34, R56 ;  /* 0x000000227c38723c */ /* 0x000fe20000081038 */
[----:B------:R-:W-:Y:S01]  /*71b0*/  BAR.SYNC.DEFER_BLOCKING 0x0 ;  /* 0x0000000000007b1d */ /* 0x000fe20000010000 */
[----:B---3--:R-:W-:-:S06]  /*71c0*/  IADD3 R30, P2, R191, R36, RZ ;  /* 0x00000024bf1e7210 */ /* 0x008fcc0007f5e0ff */
[C---:B------:R-:W-:Y:S08]  /*71d0*/  HMMA.1688.F32.TF32 R80, R124.reuse, R42, R80 ;  /* 0x0000002a7c50723c */ /* 0x040ff00000081050 */
[----:B------:R-:W-:Y:S08]  /*71e0*/  HMMA.1688.F32.TF32 R120, R124, R46, R120 ;  /* 0x0000002e7c78723c */ /* 0x000ff00000081078 */
[----:B--2---:R-:W-:Y:S01]  /*71f0*/  HMMA.1688.F32.TF32 R124, R100, R34, R64 ;  /* 0x00000022647c723c */ /* 0x004fe20000081040 */
[----:B------:R-:W-:Y:S01]  /*7200*/  @!PT LDS RZ, [RZ] ;  /* 0x00000000fffff984 */ /* 0x000fe20000000800 */
[----:B------:R-:W-:Y:S01]  /*7210*/  @!PT LDS RZ, [RZ] ;  /* 0x00000000fffff984 */ /* 0x000fe20000000800 */
[----:B------:R-:W-:Y:S01]  /*7220*/  @!PT LDS RZ, [RZ] ;  /* 0x00000000fffff984 */ /* 0x000fe20000000800 */
[----:B------:R2:W-:Y:S01]  /*7230*/  LDGSTS.E [R6], [R32.64], P0 ;  /* 0x0000000020067fae */ /* 0x0005e2000812184c */
[----:B------:R-:W-:-:S04]  /*7240*/  ISETP.GE.AND P0, PT, R236, UR7, PT ;  /* 0x00000007ec007c0c */ /* 0x000fc8000bf06270 */
[----:B------:R-:W-:Y:S02]  /*7250*/  SEL R31, RZ, 0x4, P0 ;  /* 0x00000004ff1f7807 */ /* 0x000fe40000000000 */
[----:B------:R-:W-:Y:S01]  /*7260*/  ISETP.GE.AND P0, PT, R234, UR7, PT ;  /* 0x00000007ea007c0c */ /* 0x000fe2000bf06270 */
[----:B------:R-:W-:Y:S01]  /*7270*/  HMMA.1688.F32.TF32 R84, R112, R44, R84 ;  /* 0x0000002c7054723c */ /* 0x000fe20000081054 */
[----:B------:R-:W-:-:S04]  /*7280*/  SEL R31, R31, RZ, !P3 ;  /* 0x000000ff1f1f7207 */ /* 0x000fc80005800000 */
[----:B------:R-:W-:Y:S02]  /*7290*/  ISETP.NE.U32.AND P1, PT, R31, RZ, PT ;  /* 0x000000ff1f00720c */ /* 0x000fe40003f25070 */
[----:B------:R-:W-:Y:S01]  /*72a0*/  SEL R31, RZ, 0x4, P0 ;  /* 0x00000004ff1f7807 */ /* 0x000fe20000000000 */
[----:B----4-:R-:W-:Y:S01]  /*72b0*/  HMMA.1688.F32.TF32 R52, R88, R38, R52 ;  /* 0x000000265834723c */ /* 0x010fe20000081034 */
[----:B------:R-:W-:Y:S02]  /*72c0*/  IMAD R112, R210, c[0x0][0x188], RZ ;  /* 0x00006200d2707a24 */ /* 0x000fe400078e02ff */
[----:B------:R-:W-:Y:S01]  /*72d0*/  SEL R31, R31, RZ, !P3 ;  /* 0x000000ff1f1f7207 */ /* 0x000fe20005800000 */
[----:B------:R-:W-:-:S03]  /*72e0*/  IMAD.WIDE R44, R251, 0x4, R36 ;  /* 0x00000004fb2c7825 */ /* 0x000fc600078e0224 */
[----:B------:R-:W-:Y:S01]  /*72f0*/  ISETP.NE.U32.AND P0, PT, R31, RZ, PT ;  /* 0x000000ff1f00720c */ /* 0x000fe20003f05070 */
[----:B------:R-:W-:Y:S01]  /*7300*/  IMAD.X R31, R37, 0x1, R203, P2 ;  /* 0x00000001251f7824 */ /* 0x000fe200010e06cb */
[C---:B------:R-:W-:Y:S04]  /*7310*/  HMMA.1688.F32.TF32 R72, R88.reuse, R34, R72 ;  /* 0x000000225848723c */ /* 0x040fe80000081048 */
[----:B------:R3:W-:Y:S04]  /*7320*/  LDGSTS.E [R6+0x800], [R30.64], P1 ;  /* 0x008000001e067fae */ /* 0x0007e8000892184c */
[----:B------:R-:W-:Y:S01]  /*7330*/  HMMA.1688.F32.TF32 R104, R88, R42, R104 ;  /* 0x0000002a5868723c */ /* 0x000fe20000081068 */
[----:B---3--:R-:W-:-:S07]  /*7340*/  IADD3 R30, P1, R189, R36, RZ ;  /* 0x00000024bd1e7210 */ /* 0x008fce0007f3e0ff */
[----:B------:R-:W-:Y:S01]  /*7350*/  HMMA.1688.F32.TF32 R96, R88, R46, R96 ;  /* 0x0000002e5860723c */ /* 0x000fe20000081060 */
[----:B------:R-:W-:-:S07]  /*7360*/  IMAD.X R31, R37, 0x1, R201, P1 ;  /* 0x00000001251f7824 */ /* 0x000fce00008e06c9 */
[----:B------:R-:W-:Y:S01]  /*7370*/  HMMA.1688.F32.TF32 R88, R100, R38, R60 ;  /* 0x000000266458723c */ /* 0x000fe2000008103c */
[----:B------:R3:W-:Y:S01]  /*7380*/  LDGSTS.E [R6+0x1000], [R30.64], P0 ;  /* 0x010000001e067fae */ /* 0x0007e2000812184c */
[----:B------:R-:W-:-:S04]  /*7390*/  ISETP.GE.AND P0, PT, R232, UR7, PT ;  /* 0x00000007e8007c0c */ /* 0x000fc8000bf06270 */
[----:B------:R-:W-:Y:S01]  /*73a0*/  SEL R29, RZ, 0x4, P0 ;  /* 0x00000004ff1d7807 */ /* 0x000fe20000000000 */
[----:B------:R-:W-:Y:S01]  /*73b0*/  IMAD.U32 R38, RZ, RZ, UR8 ;  /* 0x00000008ff267e24 */ /* 0x000fe2000f8e00ff */
[----:B------:R-:W-:Y:S02]  /*73c0*/  ISETP.GE.AND P0, PT, R230, UR7, PT ;  /* 0x00000007e6007c0c */ /* 0x000fe4000bf06270 */
[----:B------:R-:W-:Y:S02]  /*73d0*/  SEL R29, R29, RZ, !P3 ;  /* 0x000000ff1d1d7207 */ /* 0x000fe40005800000 */
[----:B---3--:R-:W-:Y:S02]  /*73e0*/  IADD3 R30, P2, R187, R36, RZ ;  /* 0x00000024bb1e7210 */ /* 0x008fe40007f5e0ff */
[----:B------:R-:W-:Y:S02]  /*73f0*/  ISETP.NE.U32.AND P1, PT, R29, RZ, PT ;  /* 0x000000ff1d00720c */ /* 0x000fe40003f25070 */
[----:B------:R-:W-:Y:S01]  /*7400*/  SEL R29, RZ, 0x4, P0 ;  /* 0x00000004ff1d7807 */ /* 0x000fe20000000000 */
[----:B------:R-:W-:-:S03]  /*7410*/  IMAD.X R31, R37, 0x1, R199, P2 ;  /* 0x00000001251f7824 */ /* 0x000fc600010e06c7 */
[----:B------:R-:W-:-:S04]  /*7420*/  SEL R29, R29, RZ, !P3 ;  /* 0x000000ff1d1d7207 */ /* 0x000fc80005800000 */
[----:B------:R-:W-:-:S03]  /*7430*/  ISETP.NE.U32.AND P0, PT, R29, RZ, PT ;  /* 0x000000ff1d00720c */ /* 0x000fc60003f05070 */
[----:B------:R3:W-:Y:S02]  /*7440*/  LDGSTS.E [R6+0x1800], [R30.64], P1 ;  /* 0x018000001e067fae */ /* 0x0007e4000892184c */
[----:B---3--:R-:W-:-:S05]  /*7450*/  IADD3 R30, P1, R185, R36, RZ ;  /* 0x00000024b91e7210 */ /* 0x008fca0007f3e0ff */
[----:B------:R-:W-:-:S05]  /*7460*/  IMAD.X R31, R37, 0x1, R197, P1 ;  /* 0x00000001251f7824 */ /* 0x000fca00008e06c5 */
[----:B------:R3:W-:Y:S01]  /*7470*/  LDGSTS.E [R6+0x2000], [R30.64], P0 ;  /* 0x020000001e067fae */ /* 0x0007e2000812184c */
[----:B------:R-:W-:-:S04]  /*7480*/  ISETP.GE.AND P0, PT, R228, UR7, PT ;  /* 0x00000007e4007c0c */ /* 0x000fc8000bf06270 */
[----:B------:R-:W-:Y:S02]  /*7490*/  SEL R29, RZ, 0x4, P0 ;  /* 0x00000004ff1d7807 */ /* 0x000fe40000000000 */
[----:B------:R-:W-:Y:S02]  /*74a0*/  ISETP.GE.AND P0, PT, R225, UR7, PT ;  /* 0x00000007e1007c0c */ /* 0x000fe4000bf06270 */
[----:B------:R-:W-:-:S04]  /*74b0*/  SEL R29, R29, RZ, !P3 ;  /* 0x000000ff1d1d7207 */ /* 0x000fc80005800000 */
[----:B------:R-:W-:Y:S02]  /*74c0*/  ISETP.NE.U32.AND P1, PT, R29, RZ, PT ;  /* 0x000000ff1d00720c */ /* 0x000fe40003f25070 */
[----:B------:R-:W-:Y:S02]  /*74d0*/  SEL R29, RZ, 0x4, P0 ;  /* 0x00000004ff1d7807 */ /* 0x000fe40000000000 */
[----:B---3--:R-:W-:Y:S02]  /*74e0*/  IADD3 R30, P0, R183, R36, RZ ;  /* 0x00000024b71e7210 */ /* 0x008fe40007f1e0ff */
[----:B------:R-:W-:-:S03]  /*74f0*/  SEL R29, R29, RZ, !P3 ;  /* 0x000000ff1d1d7207 */ /* 0x000fc60005800000 */
[----:B------:R-:W-:Y:S01]  /*7500*/  IMAD.X R31, R37, 0x1, R195, P0 ;  /* 0x00000001251f7824 */ /* 0x000fe200000e06c3 */
[----:B------:R-:W-:Y:S02]  /*7510*/  ISETP.GE.AND P0, PT, R223, UR7, PT ;  /* 0x00000007df007c0c */ /* 0x000fe4000bf06270 */
[----:B------:R-:W-:Y:S02]  /*7520*/  ISETP.NE.U32.AND P2, PT, R29, RZ, PT ;  /* 0x000000ff1d00720c */ /* 0x000fe40003f45070 */
[----:B------:R-:W-:Y:S01]  /*7530*/  SEL R29, RZ, 0x4, P0 ;  /* 0x00000004ff1d7807 */ /* 0x000fe20000000000 */
[----:B------:R3:W-:Y:S01]  /*7540*/  LDGSTS.E [R6+0x2800], [R30.64], P1 ;  /* 0x028000001e067fae */ /* 0x0007e2000892184c */
[----:B------:R-:W-:Y:S02]  /*7550*/  ISETP.GE.AND P0, PT, R221, UR7, PT ;  /* 0x00000007dd007c0c */ /* 0x000fe4000bf06270 */
[----:B------:R-:W-:-:S04]  /*7560*/  SEL R29, R29, RZ, !P3 ;  /* 0x000000ff1d1d7207 */ /* 0x000fc80005800000 */
[----:B------:R-:W-:Y:S02]  /*7570*/  ISETP.NE.U32.AND P1, PT, R29, RZ, PT ;  /* 0x000000ff1d00720c */ /* 0x000fe40003f25070 */
[----:B------:R-:W-:Y:S02]  /*7580*/  SEL R29, RZ, 0x4, P0 ;  /* 0x00000004ff1d7807 */ /* 0x000fe40000000000 */
[----:B------:R-:W-:Y:S01]  /*7590*/  ISETP.GE.AND P0, PT, R219, UR7, PT ;  /* 0x00000007db007c0c */ /* 0x000fe2000bf06270 */
[----:B---3--:R-:W-:Y:S01]  /*75a0*/  IMAD.WIDE R30, R238, 0x4, R36 ;  /* 0x00000004ee1e7825 */ /* 0x008fe200078e0224 */
[----:B------:R-:W-:-:S04]  /*75b0*/  SEL R29, R29, RZ, !P3 ;  /* 0x000000ff1d1d7207 */ /* 0x000fc80005800000 */
[----:B------:R3:W-:Y:S01]  /*75c0*/  LDGSTS.E [R6+0x3000], [R30.64], P2 ;  /* 0x030000001e067fae */ /* 0x0007e2000912184c */
[----:B------:R-:W-:Y:S02]  /*75d0*/  ISETP.NE.U32.AND P2, PT, R29, RZ, PT ;  /* 0x000000ff1d00720c */ /* 0x000fe40003f45070 */
[----:B------:R-:W-:Y:S02]  /*75e0*/  SEL R29, RZ, 0x4, P0 ;  /* 0x00000004ff1d7807 */ /* 0x000fe40000000000 */
[----:B------:R-:W-:Y:S02]  /*75f0*/  ISETP.GE.AND P0, PT, R217, UR7, PT ;  /* 0x00000007d9007c0c */ /* 0x000fe4000bf06270 */
[----:B------:R-:W-:Y:S01]  /*7600*/  SEL R29, R29, RZ, !P3 ;  /* 0x000000ff1d1d7207 */ /* 0x000fe20005800000 */
[----:B---3--:R-:W-:-:S05]  /*7610*/  IMAD.WIDE R30, R240, 0x4, R36 ;  /* 0x00000004f01e7825 */ /* 0x008fca00078e0224 */
        /* <DEDUP_REMOVED lines=25> */
[----:B------:R-:W-:-:S04]  /*77b0*/  ISETP.GE.AND P1, PT, R207, UR7, PT ;  /* 0x00000007cf007c0c */ /* 0x000fc8000bf26270 */
[----:B--2---:R-:W-:-:S04]  /*77c0*/  SEL R32, RZ, 0x4, P1 ;  /* 0x00000004ff207807 */ /* 0x004fc80000800000 */
[----:B------:R-:W-:Y:S01]  /*77d0*/  SEL R32, R32, RZ, !P3 ;  /* 0x000000ff20207207 */ /* 0x000fe20005800000 */
[----:B---3--:R-:W-:-:S03]  /*77e0*/  IMAD.WIDE R30, R250, 0x4, R36 ;  /* 0x00000004fa1e7825 */ /* 0x008fc600078e0224 */
[----:B------:R-:W-:Y:S02]  /*77f0*/  ISETP.NE.U32.AND P1, PT, R32, RZ, PT ;  /* 0x000000ff2000720c */ /* 0x000fe40003f25070 */
[----:B------:R2:W-:Y:S01]  /*7800*/  LDGSTS.E [R6+0x6000], [R30.64], P2 ;  /* 0x060000001e067fae */ /* 0x0005e2000912184c */
[----:B------:R-:W-:Y:S02]  /*7810*/  ISETP.NE.U32.AND P2, PT, R29, RZ, PT ;  /* 0x000000ff1d00720c */ /* 0x000fe40003f45070 */
[----:B------:R-:W-:-:S04]  /*7820*/  SEL R29, RZ, 0x4, P0 ;  /* 0x00000004ff1d7807 */ /* 0x000fc80000000000 */
[----:B------:R-:W-:-:S04]  /*7830*/  SEL R29, R29, RZ, !P3 ;  /* 0x000000ff1d1d7207 */ /* 0x000fc80005800000 */
[----:B------:R-:W-:Y:S01]  /*7840*/  ISETP.NE.U32.AND P0, PT, R29, RZ, PT ;  /* 0x000000ff1d00720c */ /* 0x000fe20003f05070 */
[----:B--2---:R-:W-:-:S05]  /*7850*/  IMAD.WIDE R30, R252, 0x4, R36 ;  /* 0x00000004fc1e7825 */ /* 0x004fca00078e0224 */
[----:B------:R2:W-:Y:S01]  /*7860*/  LDGSTS.E [R6+0x6800], [R30.64], P2 ;  /* 0x068000001e067fae */ /* 0x0005e2000912184c */
[----:B------:R-:W-:Y:S01]  /*7870*/  ISETP.GE.AND P2, PT, R231, UR7, PT ;  /* 0x00000007e7007c0c */ /* 0x000fe2000bf46270 */
[----:B--2---:R-:W-:-:S05]  /*7880*/  IMAD.WIDE R30, R41, 0x4, R36 ;  /* 0x00000004291e7825 */ /* 0x004fca00078e0224 */
[----:B------:R2:W-:Y:S01]  /*7890*/  LDGSTS.E [R6+0x7000], [R30.64], P0 ;  /* 0x070000001e067fae */ /* 0x0005e2000812184c */
[----:B------:R-:W-:-:S04]  /*78a0*/  ISETP.GE.AND P0, PT, R237, UR7, PT ;  /* 0x00000007ed007c0c */ /* 0x000fc8000bf06270 */
[----:B------:R-:W-:Y:S02]  /*78b0*/  SEL R29, RZ, 0x4, P0 ;  /* 0x00000004ff1d7807 */ /* 0x000fe40000000000 */
[----:B------:R-:W-:Y:S02]  /*78c0*/  ISETP.GE.AND P0, PT, R235, UR7, PT ;  /* 0x00000007eb007c0c */ /* 0x000fe4000bf06270 */
[----:B------:R-:W-:Y:S02]  /*78d0*/  SEL R29, R29, RZ, !P3 ;  /* 0x000000ff1d1d7207 */ /* 0x000fe40005800000 */
[----:B------:R-:W-:Y:S01]  /*78e0*/  SEL R32, RZ, 0x4, P0 ;  /* 0x00000004ff207807 */ /* 0x000fe20000000000 */
[----:B--2---:R-:W-:Y:S01]  /*78f0*/  IMAD.WIDE R30, R40, 0x4, R36 ;  /* 0x00000004281e7825 */ /* 0x004fe200078e0224 */
[----:B------:R-:W-:Y:S02]  /*7900*/  ISETP.NE.U32.AND P4, PT, R29, RZ, PT ;  /* 0x000000ff1d00720c */ /* 0x000fe40003f85070 */
[----:B------:R-:W-:-:S02]  /*7910*/  SEL R32, R32, RZ, !P3 ;  /* 0x000000ff20207207 */ /* 0x000fc40005800000 */
[----:B------:R2:W-:Y:S01]  /*7920*/  LDGSTS.E [R6+0x7800], [R30.64], P1 ;  /* 0x078000001e067fae */ /* 0x0005e2000892184c */
[----:B-1----:R-:W-:Y:S02]  /*7930*/  LOP3.LUT R40, R131, 0x3f, RZ, 0xc0, !PT ;  /* 0x0000003f83287812 */ /* 0x002fe400078ec0ff */
[----:B------:R-:W-:Y:S02]  /*7940*/  ISETP.NE.U32.AND P1, PT, R32, RZ, PT ;  /* 0x000000ff2000720c */ /* 0x000fe40003f25070 */
[----:B------:R-:W-:-:S04]  /*7950*/  SEL R32, RZ, 0x4, P2 ;  /* 0x00000004ff207807 */ /* 0x000fc80001000000 */
[----:B------:R-:W-:Y:S02]  /*7960*/  SEL R32, R32, RZ, !P3 ;  /* 0x000000ff20207207 */ /* 0x000fe40005800000 */
[----:B--2---:R-:W-:Y:S01]  /*7970*/  IADD3 R30, P0, R192, R36, RZ ;  /* 0x00000024c01e7210 */ /* 0x004fe20007f1e0ff */
[----:B------:R-:W-:Y:S01]  /*7980*/  IMAD R6, R38, 0x8000, R181 ;  /* 0x0000800026067824 */ /* 0x000fe200078e02b5 */
[----:B------:R-:W-:Y:S01]  /*7990*/  ISETP.NE.U32.AND P2, PT, R32, RZ, PT ;  /* 0x000000ff2000720c */ /* 0x000fe20003f45070 */
[----:B------:R-:W-:-:S04]  /*79a0*/  IMAD.WIDE R38, R249, 0x4, R36 ;  /* 0x00000004f9267825 */ /* 0x000fc800078e0224 */
[----:B------:R-:W-:Y:S01]  /*79b0*/  IMAD.X R31, R37, 0x1, R204, P0 ;  /* 0x00000001251f7824 */ /* 0x000fe200000e06cc */
[----:B------:R-:W-:-:S04]  /*79c0*/  ISETP.GE.AND P0, PT, R233, UR7, PT ;  /* 0x00000007e9007c0c */ /* 0x000fc8000bf06270 */
[----:B------:R-:W-:Y:S01]  /*79d0*/  SEL R29, RZ, 0x4, P0 ;  /* 0x00000004ff1d7807 */ /* 0x000fe20000000000 */
[----:B------:R1:W-:Y:S01]  /*79e0*/  LDGSTS.E [R6+0x400], [R30.64], P4 ;  /* 0x004000001e067fae */ /* 0x0003e2000a12184c */
[----:B------:R-:W-:Y:S02]  /*79f0*/  ISETP.GE.AND P0, PT, R229, UR7, PT ;  /* 0x00000007e5007c0c */ /* 0x000fe4000bf06270 */
[----:B------:R-:W-:Y:S02]  /*7a00*/  SEL R29, R29, RZ, !P3 ;  /* 0x000000ff1d1d7207 */ /* 0x000fe40005800000 */
[----:B------:R-:W-:Y:S02]  /*7a10*/  SEL R33, RZ, 0x4, P0 ;  /* 0x00000004ff217807 */ /* 0x000fe40000000000 */
[----:B------:R-:W-:Y:S02]  /*7a20*/  ISETP.NE.U32.AND P4, PT, R29, RZ, PT ;  /* 0x000000ff1d00720c */ /* 0x000fe40003f85070 */
[----:B------:R-:W-:-:S02]  /*7a30*/  SEL R33, R33, RZ, !P3 ;  /* 0x000000ff21217207 */ /* 0x000fc40005800000 */
[----:B------:R-:W-:Y:S02]  /*7a40*/  SEL R29, RZ, 0x4, P5 ;  /* 0x00000004ff1d7807 */ /* 0x000fe40002800000 */
[-C--:B-1----:R-:W-:Y:S02]  /*7a50*/  IADD3 R30, P6, R190, R36.reuse, RZ ;  /* 0x00000024be1e7210 */ /* 0x082fe40007fde0ff */
[----:B------:R-:W-:Y:S02]  /*7a60*/  ISETP.NE.U32.AND P0, PT, R33, RZ, PT ;  /* 0x000000ff2100720c */ /* 0x000fe40003f05070 */
[----:B------:R-:W-:Y:S01]  /*7a70*/  SEL R29, R29, RZ, !P3 ;  /* 0x000000ff1d1d7207 */ /* 0x000fe20005800000 */
[----:B------:R-:W-:Y:S01]  /*7a80*/  IMAD.X R31, R37, 0x1, R202, P6 ;  /* 0x00000001251f7824 */ /* 0x000fe200030e06ca */
[----:B------:R-:W-:-:S04]  /*7a90*/  IADD3 R32, P6, R188, R36, RZ ;  /* 0x00000024bc207210 */ /* 0x000fc80007fde0ff */
[----:B------:R1:W-:Y:S01]  /*7aa0*/  LDGSTS.E [R6+0xc00], [R30.64], P1 ;  /* 0x00c000001e067fae */ /* 0x0003e2000892184c */
[----:B------:R-:W-:Y:S01]  /*7ab0*/  IMAD.X R33, R37, 0x1, R200, P6 ;  /* 0x0000000125217824 */ /* 0x000fe200030e06c8 */
[----:B------:R-:W-:Y:S02]  /*7ac0*/  ISETP.GE.AND P6, PT, R224, UR7, PT ;  /* 0x00000007e0007c0c */ /* 0x000fe4000bfc6270 */
[----:B------:R-:W-:Y:S02]  /*7ad0*/  ISETP.NE.U32.AND P1, PT, R29, RZ, PT ;  /* 0x000000ff1d00720c */ /* 0x000fe40003f25070 */
[----:B------:R2:W-:Y:S01]  /*7ae0*/  LDGSTS.E [R6+0x1400], [R32.64], P4 ;  /* 0x0140000020067fae */ /* 0x0005e2000a12184c */
[----:B------:R-:W-:Y:S02]  /*7af0*/  SEL R29, RZ, 0x4, P6 ;  /* 0x00000004ff1d7807 */ /* 0x000fe40003000000 */
[----:B------:R-:W-:Y:S02]  /*7b00*/  ISETP.GE.AND P6, PT, R208, UR7, PT ;  /* 0x00000007d0007c0c */ /* 0x000fe4000bfc6270 */
[----:B------:R-:W-:-:S02]  /*7b10*/  SEL R29, R29, RZ, !P3 ;  /* 0x000000ff1d1d7207 */ /* 0x000fc40005800000 */
[-C--:B-1----:R-:W-:Y:S02]  /*7b20*/  IADD3 R30, P5, R186, R36.reuse, RZ ;  /* 0x00000024ba1e7210 */ /* 0x082fe40007fbe0ff */
[----:B--2---:R-:W-:-:S03]  /*7b30*/  IADD3 R32, P4, R184, R36, RZ ;  /* 0x00000024b8207210 */ /* 0x004fc60007f9e0ff */
[C---:B------:R-:W-:Y:S02]  /*7b40*/  IMAD.X R31, R37.reuse, 0x1, R198, P5 ;  /* 0x00000001251f7824 */ /* 0x040fe400028e06c6 */
[----:B------:R-:W-:Y:S01]  /*7b50*/  IMAD.X R33, R37, 0x1, R196, P4 ;  /* 0x0000000125217824 */ /* 0x000fe200020e06c4 */
[----:B------:R-:W-:Y:S02]  /*7b60*/  ISETP.GE.AND P4, PT, R222, UR7, PT ;  /* 0x00000007de007c0c */ /* 0x000fe4000bf86270 */
[----:B------:R1:W-:Y:S01]  /*7b70*/  LDGSTS.E [R6+0x1c00], [R30.64], P2 ;  /* 0x01c000001e067fae */ /* 0x0003e2000912184c */
[----:B------:R-:W-:Y:S02]  /*7b80*/  ISETP.NE.U32.AND P2, PT, R29, RZ, PT ;  /* 0x000000ff1d00720c */ /* 0x000fe40003f45070 */
[----:B------:R-:W-:Y:S01]  /*7b90*/  SEL R29, RZ, 0x4, P4 ;  /* 0x00000004ff1d7807 */ /* 0x000fe20002000000 */
[----:B------:R2:W-:Y:S01]  /*7ba0*/  LDGSTS.E [R6+0x2400], [R32.64], P0 ;  /* 0x0240000020067fae */ /* 0x0005e2000812184c */
[----:B------:R-:W-:-:S02]  /*7bb0*/  ISETP.GE.AND P0, PT, R220, UR7, PT ;  /* 0x00000007dc007c0c */ /* 0x000fc4000bf06270 */
[----:B------:R-:W-:Y:S02]  /*7bc0*/  SEL R29, R29, RZ, !P3 ;  /* 0x000000ff1d1d7207 */ /* 0x000fe40005800000 */
[----:B------:R-:W-:Y:S02]  /*7bd0*/  SEL R34, RZ, 0x4, P0 ;  /* 0x00000004ff227807 */ /* 0x000fe40000000000 */
[----:B------:R-:W-:Y:S02]  /*7be0*/  ISETP.GE.AND P0, PT, R218, UR7, PT ;  /* 0x00000007da007c0c */ /* 0x000fe4000bf06270 */
[----:B-1----:R-:W-:Y:S02]  /*7bf0*/  IADD3 R30, P5, R182, R36, RZ ;  /* 0x00000024b61e7210 */ /* 0x002fe40007fbe0ff */
[----:B------:R-:W-:Y:S02]  /*7c00*/  ISETP.NE.U32.AND P4, PT, R29, RZ, PT ;  /* 0x000000ff1d00720c */ /* 0x000fe40003f85070 */
[----:B------:R-:W-:Y:S01]  /*7c10*/  SEL R34, R34, RZ, !P3 ;  /* 0x000000ff22227207 */ /* 0x000fe20005800000 */
[----:B------:R-:W-:Y:S01]  /*7c20*/  IMAD.X R31, R37, 0x1, R194, P5 ;  /* 0x00000001251f7824 */ /* 0x000fe200028e06c2 */
[----:B------:R-:W-:-:S02]  /*7c30*/  SEL R29, RZ, 0x4, P0 ;  /* 0x00000004ff1d7807 */ /* 0x000fc40000000000 */
[----:B------:R-:W-:Y:S02]  /*7c40*/  ISETP.NE.U32.AND P5, PT, R34, RZ, PT ;  /* 0x000000ff2200720c */ /* 0x000fe40003fa5070 */
[----:B------:R1:W-:Y:S01]  /*7c50*/  LDGSTS.E [R6+0x2c00], [R30.64], P1 ;  /* 0x02c000001e067fae */ /* 0x0003e2000892184c */
[----:B------:R-:W-:Y:S02]  /*7c60*/  ISETP.GE.AND P1, PT, R216, UR7, PT ;  /* 0x00000007d8007c0c */ /* 0x000fe4000bf26270 */
[----:B------:R-:W-:Y:S02]  /*7c70*/  SEL R29, R29, RZ, !P3 ;  /* 0x000000ff1d1d7207 */ /* 0x000fe40005800000 */
[----:B--2---:R-:W-:Y:S02]  /*7c80*/  SEL R32, RZ, 0x4, P1 ;  /* 0x00000004ff207807 */ /* 0x004fe40000800000 */
[----:B------:R-:W-:Y:S02]  /*7c90*/  ISETP.GE.AND P0, PT, R214, UR7, PT ;  /* 0x00000007d6007c0c */ /* 0x000fe4000bf06270 */
[----:B------:R-:W-:-:S02]  /*7ca0*/  SEL R32, R32, RZ, !P3 ;  /* 0x000000ff20207207 */ /* 0x000fc40005800000 */
[----:B------:R-:W-:Y:S01]  /*7cb0*/  ISETP.NE.U32.AND P1, PT, R29, RZ, PT ;  /* 0x000000ff1d00720c */ /* 0x000fe20003f25070 */
[----:B-1----:R-:W-:Y:S01]  /*7cc0*/  IMAD.WIDE R30, R239, 0x4, R36 ;  /* 0x00000004ef1e7825 */ /* 0x002fe200078e0224 */
[----:B------:R-:W-:Y:S02]  /*7cd0*/  SEL R29, RZ, 0x4, P0 ;  /* 0x00000004ff1d7807 */ /* 0x000fe40000000000 */
[----:B------:R-:W-:Y:S02]  /*7ce0*/  ISETP.NE.U32.AND P0, PT, R32, RZ, PT ;  /* 0x000000ff2000720c */ /* 0x000fe40003f05070 */
[----:B------:R1:W-:Y:S01]  /*7cf0*/  LDGSTS.E [R6+0x3400], [R30.64], P2 ;  /* 0x034000001e067fae */ /* 0x0003e2000912184c */
[----:B------:R-:W-:Y:S02]  /*7d00*/  ISETP.GE.AND P2, PT, R212, UR7, PT ;  /* 0x00000007d4007c0c */ /* 0x000fe4000bf46270 */
[----:B------:R-:W-:Y:S02]  /*7d10*/  SEL R29, R29, RZ, !P3 ;  /* 0x000000ff1d1d7207 */ /* 0x000fe40005800000 */
[----:B------:R-:W-:-:S02]  /*7d20*/  SEL R32, RZ, 0x4, P2 ;  /* 0x00000004ff207807 */ /* 0x000fc40001000000 */
[----:B------:R-:W-:Y:S02]  /*7d30*/  ISETP.NE.U32.AND P2, PT, R29, RZ, PT ;  /* 0x000000ff1d00720c */ /* 0x000fe40003f45070 */
[----:B------:R-:W-:Y:S01]  /*7d40*/  SEL R32, R32, RZ, !P3 ;  /* 0x000000ff20207207 */ /* 0x000fe20005800000 */
[----:B-1----:R-:W-:-:S05]  /*7d50*/  IMAD.WIDE R30, R241, 0x4, R36 ;  /* 0x00000004f11e7825 */ /* 0x002fca00078e0224 */
[----:B------:R1:W-:Y:S01]  /*7d60*/  LDGSTS.E [R6+0x3c00], [R30.64], P4 ;  /* 0x03c000001e067fae */ /* 0x0003e2000a12184c */
[----:B------:R-:W-:-:S04]  /*7d70*/  ISETP.GE.AND P4, PT, R210, UR7, PT ;  /* 0x00000007d2007c0c */ /* 0x000fc8000bf86270 */
[----:B------:R-:W-:Y:S02]  /*7d80*/  SEL R29, RZ, 0x4, P4 ;  /* 0x00000004ff1d7807 */ /* 0x000fe40002000000 */
[----:B------:R-:W-:Y:S02]  /*7d90*/  ISETP.GE.AND P4, PT, R206, UR7, PT ;  /* 0x00000007ce007c0c */ /* 0x000fe4000bf86270 */
[----:B------:R-:W-:Y:S02]  /*7da0*/  SEL R29, R29, RZ, !P3 ;  /* 0x000000ff1d1d7207 */ /* 0x000fe40005800000 */
[----:B------:R-:W-:Y:S01]  /*7db0*/  SEL R33, RZ, 0x4, P4 ;  /* 0x00000004ff217807 */ /* 0x000fe20002000000 */
[----:B-1----:R-:W-:Y:S01]  /*7dc0*/  IMAD.WIDE R30, R243, 0x4, R36 ;  /* 0x00000004f31e7825 */ /* 0x002fe200078e0224 */
[----:B------:R-:W-:Y:S02]  /*7dd0*/  ISETP.NE.U32.AND P4, PT, R29, RZ, PT ;  /* 0x000000ff1d00720c */ /* 0x000fe40003f85070 */
[----:B------:R-:W-:Y:S01]  /*7de0*/  SEL R33, R33, RZ, !P3 ;  /* 0x000000ff21217207 */ /* 0x000fe20005800000 */
[----:B------:R-:W-:Y:S01]  /*7df0*/  IMAD.U32 R29, RZ, RZ, UR5 ;  /* 0x00000005ff1d7e24 */ /* 0x000fe2000f8e00ff */
[----:B------:R1:W-:Y:S01]  /*7e00*/  LDGSTS.E [R6+0x4400], [R30.64], P5 ;  /* 0x044000001e067fae */ /* 0x0003e2000a92184c */
[----:B------:R-:W-:-:S02]  /*7e10*/  ISETP.NE.U32.AND P5, PT, R32, RZ, PT ;  /* 0x000000ff2000720c */ /* 0x000fc40003fa5070 */
[----:B------:R-:W-:Y:S02]  /*7e20*/  SEL R32, RZ, 0x4, P6 ;  /* 0x00000004ff207807 */ /* 0x000fe40003000000 */
[----:B------:R-:W-:Y:S01]  /*7e30*/  ISETP.GE.AND P6, PT, R40, UR7, PT ;  /* 0x0000000728007c0c */ /* 0x000fe2000bfc6270 */
[----:B------:R-:W-:Y:S01]  /*7e40*/  UIADD3 UR7, UR7, -0x40, URZ ;  /* 0xffffffc007077890 */ /* 0x000fe2000fffe03f */
[----:B------:R-:W-:Y:S01]  /*7e50*/  SEL R32, R32, RZ, !P3 ;  /* 0x000000ff20207207 */ /* 0x000fe20005800000 */
[----:B------:R-:W-:Y:S01]  /*7e60*/  HMMA.1688.F32.TF32 R40, R100, R42, R92 ;  /* 0x0000002a6428723c */ /* 0x000fe2000008105c */
[----:B------:R-:W-:Y:S02]  /*7e70*/  SEL R34, RZ, 0x4, P6 ;  /* 0x00000004ff227807 */ /* 0x000fe40003000000 */
[----:B------:R-:W-:Y:S01]  /*7e80*/  ISETP.NE.U32.AND P6, PT, R32, RZ, PT ;  /* 0x000000ff2000720c */ /* 0x000fe20003fc5070 */
[----:B-1----:R-:W-:Y:S01]  /*7e90*/  IMAD.WIDE R30, R245, 0x4, R36 ;  /* 0x00000004f51e7825 */ /* 0x002fe200078e0224 */
[----:B------:R-:W-:-:S02]  /*7ea0*/  SEL R34, R34, RZ, !P3 ;  /* 0x000000ff22227207 */ /* 0x000fc40005800000 */
[----:B------:R-:W-:Y:S02]  /*7eb0*/  ISETP.NE.U32.AND P3, PT, R33, RZ, PT ;  /* 0x000000ff2100720c */ /* 0x000fe40003f65070 */
[----:B------:R1:W-:Y:S01]  /*7ec0*/  LDGSTS.E [R6+0x4c00], [R30.64], P1 ;  /* 0x04c000001e067fae */ /* 0x0003e2000892184c */
[----:B------:R-:W-:Y:S02]  /*7ed0*/  ISETP.NE.U32.AND P1, PT, R34, RZ, PT ;  /* 0x000000ff2200720c */ /* 0x000fe40003f25070 */
[----:B------:R-:W-:Y:S01]  /*7ee0*/  HMMA.1688.F32.TF32 R32, R100, R46, R84 ;  /* 0x0000002e6420723c */ /* 0x000fe20000081054 */
[----:B-1----:R-:W-:-:S05]  /*7ef0*/  IMAD.WIDE R30, R247, 0x4, R36 ;  /* 0x00000004f71e7825 */ /* 0x002fca00078e0224 */
[----:B------:R1:W-:Y:S04]  /*7f00*/  LDGSTS.E [R6+0x5400], [R30.64], P0 ;  /* 0x054000001e067fae */ /* 0x0003e8000812184c */
[----:B------:R2:W-:Y:S01]  /*7f10*/  LDGSTS.E [R6+0x5c00], [R38.64], P2 ;  /* 0x05c0000026067fae */ /* 0x0005e2000912184c */
[----:B------:R-:W-:Y:S01]  /*7f20*/  LEA R176, P2, R29, R36, 0x2 ;  /* 0x000000241db07211 */ /* 0x000fe200078410ff */
[----:B------:R-:W-:Y:S02]  /*7f30*/  IMAD.U32 R29, RZ, RZ, UR8 ;  /* 0x00000008ff1d7e24 */ /* 0x000fe4000f8e00ff */
[----:B------:R3:W-:Y:S01]  /*7f40*/  LDGSTS.E [R6+0x6400], [R44.64], P5 ;  /* 0x064000002c067fae */ /* 0x0007e2000a92184c */
[----:B------:R-:W-:Y:S01]  /*7f50*/  IADD3.X R175, R37, UR9, RZ, P2, !PT ;  /* 0x0000000925af7c10 */ /* 0x000fe200097fe4ff */
[----:B-1----:R-:W-:-:S04]  /*7f60*/  IMAD.WIDE R30, R112, 0x4, R36 ;  /* 0x00000004701e7825 */ /* 0x002fc800078e0224 */
[----:B------:R-:W-:Y:S01]  /*7f70*/  IMAD R112, R208, c[0x0][0x188], RZ ;  /* 0x00006200d0707a24 */ /* 0x000fe200078e02ff */
[----:B------:R1:W-:Y:S03]  /*7f80*/  LDGSTS.E [R6+0x6c00], [R30.64], P4 ;  /* 0x06c000001e067fae */ /* 0x0003e6000a12184c */
[----:B--2---:R-:W-:-:S04]  /*7f90*/  IMAD.WIDE R38, R112, 0x4, R36 ;  /* 0x0000000470267825 */ /* 0x004fc800078e0224 */
[----:B------:R-:W-:Y:S01]  /*7fa0*/  IMAD R112, R206, c[0x0][0x188], RZ ;  /* 0x00006200ce707a24 */ /* 0x000fe200078e02ff */
[----:B------:R2:W-:Y:S03]  /*7fb0*/  LDGSTS.E [R6+0x7400], [R38.64], P6 ;  /* 0x0740000026067fae */ /* 0x0005e6000b12184c */
[----:B------:R-:W-:Y:S01]  /*7fc0*/  IMAD.WIDE R36, R112, 0x4, R36 ;  /* 0x0000000470247825 */ /* 0x000fe200078e0224 */
[----:B-1----:R-:W-:-:S04]  /*7fd0*/  IADD3 R30, P0, R5, R174, RZ ;  /* 0x000000ae051e7210 */ /* 0x002fc80007f1e0ff */
[----:B------:R3:W-:Y:S01]  /*7fe0*/  LDGSTS.E [R6+0x7c00], [R36.64], P3 ;  /* 0x07c0000024067fae */ /* 0x0007e2000992184c */
[--C-:B------:R-:W-:Y:S01]  /*7ff0*/  IMAD.X R31, R173, 0x1, R8.reuse, P0 ;  /* 0x00000001ad1f7824 */ /* 0x100fe200000e0608 */
[----:B--2---:R-:W-:Y:S02]  /*8000*/  IADD3 R38, P2, R5, R170, RZ ;  /* 0x000000aa05267210 */ /* 0x004fe40007f5e0ff */
[----:B------:R-:W0:Y:S03]  /*8010*/  LDGDEPBAR ;  /* 0x00000000000079af */ /* 0x000e260000000000 */
[----:B------:R-:W-:Y:S02]  /*8020*/  IMAD.X R39, R169, 0x1, R8, P2 ;  /* 0x00000001a9277824 */ /* 0x000fe400010e0608 */
[----:B---3--:R-:W-:Y:S01]  /*8030*/  IMAD R6, R29, 0x8000, R4 ;  /* 0x000080001d067824 */ /* 0x008fe200078e0204 */
[----:B------:R-:W-:Y:S01]  /*8040*/  IADD3 R36, P0, R5, R166, RZ ;  /* 0x000000a605247210 */ /* 0x000fe20007f1e0ff */
[----:B------:R-:W-:-:S03]  /*8050*/  IMAD R29, R29, 0x8000, R180 ;  /* 0x000080001d1d7824 */ /* 0x000fc600078e02b4 */
[----:B------:R1:W-:Y:S01]  /*8060*/  LDGSTS.E [R6+0x10000], [R30.64], P1 ;  /* 0x100000001e067fae */ /* 0x0003e2000892184c */
[----:B------:R-:W-:-:S03]  /*8070*/  IMAD.X R37, R165, 0x1, R8, P0 ;  /* 0x00000001a5257824 */ /* 0x000fc600000e0608 */
[----:B------:R2:W-:Y:S04]  /*8080*/  LDGSTS.E [R6+0x10800], [R38.64], P1 ;  /* 0x1080000026067fae */ /* 0x0005e8000892184c */
[----:B------:R3:W-:Y:S01]  /*8090*/  LDGSTS.E [R6+0x11000], [R36.64], P1 ;  /* 0x1100000024067fae */ /* 0x0007e2000892184c */
[C---:B-1----:R-:W-:Y:S02]  /*80a0*/  IADD3 R30, P2, R5.reuse, R162, RZ ;  /* 0x000000a2051e7210 */ /* 0x042fe40007f5e0ff */
[----:B--2---:R-:W-:-:S03]  /*80b0*/  IADD3 R38, P0, R5, R158, RZ ;  /* 0x0000009e05267210 */ /* 0x004fc60007f1e0ff */
[--C-:B------:R-:W-:Y:S01]  /*80c0*/  IMAD.X R31, R161, 0x1, R8.reuse, P2 ;  /* 0x00000001a11f7824 */ /* 0x100fe200010e0608 */
[----:B---3--:R-:W-:Y:S01]  /*80d0*/  IADD3 R36, P2, R5, R154, RZ ;  /* 0x0000009a05247210 */ /* 0x008fe20007f5e0ff */
[----:B------:R-:W-:-:S03]  /*80e0*/  IMAD.X R39, R157, 0x1, R8, P0 ;  /* 0x000000019d277824 */ /* 0x000fc600000e0608 */
        /* <DEDUP_REMOVED lines=31> */
[----:B-1----:R-:W-:Y:S02]  /*82e0*/  IADD3 R30, P2, R5, R9, RZ ;  /* 0x00000009051e7210 */ /* 0x002fe40007f5e0ff */
[----:B------:R-:W-:Y:S02]  /*82f0*/  IADD3 R9, P4, R9, UR14, RZ ;  /* 0x0000000e09097c10 */ /* 0x000fe4000ff9e0ff */
[----:B--2---:R-:W-:Y:S01]  /*8300*/  IADD3 R38, P0, R5, R172, RZ ;  /* 0x000000ac05267210 */ /* 0x004fe20007f1e0ff */
[C---:B------:R-:W-:Y:S01]  /*8310*/  IMAD.X R31, R18.reuse, 0x1, R8, P2 ;  /* 0x00000001121f7824 */ /* 0x040fe200010e0608 */
[----:B------:R-:W-:-:S02]  /*8320*/  IADD3.X R18, R18, UR10, RZ, P4, !PT ;  /* 0x0000000a12127c10 */ /* 0x000fc4000a7fe4ff */
[----:B---3--:R-:W-:Y:S01]  /*8330*/  IADD3 R36, P2, R5, R168, RZ ;  /* 0x000000a805247210 */ /* 0x008fe20007f5e0ff */
[--C-:B------:R-:W-:Y:S01]  /*8340*/  IMAD.X R39, R171, 0x1, R8.reuse, P0 ;  /* 0x00000001ab277824 */ /* 0x100fe200000e0608 */
[----:B------:R1:W-:Y:S03]  /*8350*/  LDGSTS.E [R6+0x17800], [R30.64], P1 ;  /* 0x178000001e067fae */ /* 0x0003e6000892184c */
[----:B------:R-:W-:Y:S01]  /*8360*/  IMAD.X R37, R167, 0x1, R8, P2 ;  /* 0x00000001a7257824 */ /* 0x000fe200010e0608 */
[----:B------:R2:W-:Y:S04]  /*8370*/  LDGSTS.E [R29+0x10400], [R38.64], P1 ;  /* 0x10400000261d7fae */ /* 0x0005e8000892184c */
[----:B------:R3:W-:Y:S01]  /*8380*/  LDGSTS.E [R29+0x10c00], [R36.64], P1 ;  /* 0x10c00000241d7fae */ /* 0x0007e2000892184c */
[----:B-1----:R-:W-:-:S02]  /*8390*/  IADD3 R30, P0, R5, R164, RZ ;  /* 0x000000a4051e7210 */ /* 0x002fc40007f1e0ff */
        /* <DEDUP_REMOVED lines=28> */
[C---:B--2---:R-:W-:Y:S01]  /*8560*/  IADD3 R38, P0, R5.reuse, R14, RZ ;  /* 0x0000000e05267210 */ /* 0x044fe20007f1e0ff */
[----:B------:R-:W-:Y:S01]  /*8570*/  IMAD.X R31, R26, 0x1, R8, P2 ;  /* 0x000000011a1f7824 */ /* 0x000fe200010e0608 */
[----:B------:R-:W-:-:S02]  /*8580*/  IADD3 R44, P2, R5, R12, RZ ;  /* 0x0000000c052c7210 */ /* 0x000fc40007f5e0ff */
[----:B---3--:R-:W-:Y:S01]  /*8590*/  IADD3 R36, P3, R5, R10, RZ ;  /* 0x0000000a05247210 */ /* 0x008fe20007f7e0ff */
[--C-:B------:R-:W-:Y:S01]  /*85a0*/  IMAD.X R39, R24, 0x1, R8.reuse, P0 ;  /* 0x0000000118277824 */ /* 0x100fe200000e0608 */
[----:B------:R1:W-:Y:S01]  /*85b0*/  LDGSTS.E [R29+0x15c00], [R30.64], P1 ;  /* 0x15c000001e1d7fae */ /* 0x0003e2000892184c */
[--C-:B------:R-:W-:Y:S01]  /*85c0*/  IMAD.X R45, R22, 0x1, R8.reuse, P2 ;  /* 0x00000001162d7824 */ /* 0x100fe200010e0608 */
[----:B------:R-:W-:Y:S01]  /*85d0*/  IADD3 R11, P2, R11, UR14, RZ ;  /* 0x0000000e0b0b7c10 */ /* 0x000fe2000ff5e0ff */
[----:B------:R-:W-:Y:S01]  /*85e0*/  IMAD.X R37, R20, 0x1, R8, P3 ;  /* 0x0000000114257824 */ /* 0x000fe200018e0608 */
[----:B------:R2:W-:Y:S01]  /*85f0*/  LDGSTS.E [R29+0x16400], [R38.64], P1 ;  /* 0x16400000261d7fae */ /* 0x0005e2000892184c */
[----:B------:R-:W-:Y:S02]  /*8600*/  IADD3 R10, P3, R10, UR14, RZ ;  /* 0x0000000e0a0a7c10 */ /* 0x000fe4000ff7e0ff */
[----:B------:R-:W-:Y:S01]  /*8610*/  IADD3.X R21, R21, UR10, RZ, P2, !PT ;  /* 0x0000000a15157c10 */ /* 0x000fe200097fe4ff */
[----:B------:R2:W-:Y:S01]  /*8620*/  LDGSTS.E [R29+0x16c00], [R44.64], P1 ;  /* 0x16c000002c1d7fae */ /* 0x0005e2000892184c */
[----:B------:R-:W-:-:S02]  /*8630*/  IADD3.X R20, R20, UR10, RZ, P3, !PT ;  /* 0x0000000a14147c10 */ /* 0x000fc40009ffe4ff */
[----:B------:R-:W-:Y:S01]  /*8640*/  IADD3 R14, P6, R14, UR14, RZ ;  /* 0x0000000e0e0e7c10 */ /* 0x000fe2000ffde0ff */
[----:B------:R2:W-:Y:S01]  /*8650*/  LDGSTS.E [R29+0x17400], [R36.64], P1 ;  /* 0x17400000241d7fae */ /* 0x0005e2000892184c */
[----:B-1----:R-:W-:Y:S02]  /*8660*/  IADD3 R30, P0, R5, R7, RZ ;  /* 0x00000007051e7210 */ /* 0x002fe40007f1e0ff */
[----:B------:R-:W-:Y:S02]  /*8670*/  IADD3 R7, P5, R7, UR14, RZ ;  /* 0x0000000e07077c10 */ /* 0x000fe4000ffbe0ff */
[----:B------:R-:W-:Y:S01]  /*8680*/  IADD3 R19, P3, R19, UR14, RZ ;  /* 0x0000000e13137c10 */ /* 0x000fe2000ff7e0ff */
[C---:B------:R-:W-:Y:S01]  /*8690*/  IMAD.X R31, R16.reuse, 0x1, R8, P0 ;  /* 0x00000001101f7824 */ /* 0x040fe200000e0608 */
[----:B------:R-:W-:Y:S02]  /*86a0*/  IADD3.X R16, R16, UR10, RZ, P5, !PT ;  /* 0x0000000a10107c10 */ /* 0x000fe4000affe4ff */
[----:B------:R-:W-:-:S02]  /*86b0*/  IADD3 R13, P0, R13, UR14, RZ ;  /* 0x0000000e0d0d7c10 */ /* 0x000fc4000ff1e0ff */
[----:B------:R2:W-:Y:S01]  /*86c0*/  LDGSTS.E [R29+0x17c00], [R30.64], P1 ;  /* 0x17c000001e1d7fae */ /* 0x0005e2000892184c */
[----:B------:R-:W-:Y:S02]  /*86d0*/  IADD3 R12, P1, R12, UR14, RZ ;  /* 0x0000000e0c0c7c10 */ /* 0x000fe4000ff3e0ff */
[----:B------:R-:W-:Y:S01]  /*86e0*/  IADD3 R15, P5, R15, UR14, RZ ;  /* 0x0000000e0f0f7c10 */ /* 0x000fe2000ffbe0ff */
[----:B------:R-:W0:Y:S01]  /*86f0*/  LDGDEPBAR ;  /* 0x00000000000079af */ /* 0x000e220000000000 */
[----:B------:R-:W-:Y:S02]  /*8700*/  IADD3.X R22, R22, UR10, RZ, P1, !PT ;  /* 0x0000000a16167c10 */ /* 0x000fe40008ffe4ff */
[----:B------:R-:W-:Y:S02]  /*8710*/  IADD3 R134, P1, R134, UR14, RZ ;  /* 0x0000000e86867c10 */ /* 0x000fe4000ff3e0ff */
[----:B------:R-:W-:Y:S02]  /*8720*/  IADD3 R132, P2, R132, UR14, RZ ;  /* 0x0000000e84847c10 */ /* 0x000fe4000ff5e0ff */
[----:B------:R-:W-:-:S02]  /*8730*/  IADD3.X R133, R133, UR10, RZ, P1, !PT ;  /* 0x0000000a85857c10 */ /* 0x000fc40008ffe4ff */
[----:B------:R-:W-:Y:S02]  /*8740*/  IADD3 R148, P1, R148, UR14, RZ ;  /* 0x0000000e94947c10 */ /* 0x000fe4000ff3e0ff */
[----:B------:R-:W-:Y:S02]  /*8750*/  IADD3.X R23, R23, UR10, RZ, P0, !PT ;  /* 0x0000000a17177c10 */ /* 0x000fe400087fe4ff */
[----:B------:R-:W-:Y:S02]  /*8760*/  IADD3.X R147, R147, UR10, RZ, P1, !PT ;  /* 0x0000000a93937c10 */ /* 0x000fe40008ffe4ff */
[----:B------:R-:W-:Y:S02]  /*8770*/  IADD3 R162, P1, R162, UR14, RZ ;  /* 0x0000000ea2a27c10 */ /* 0x000fe4000ff3e0ff */
[----:B------:R-:W-:Y:S02]  /*8780*/  IADD3.X R24, R24, UR10, RZ, P6, !PT ;  /* 0x0000000a18187c10 */ /* 0x000fe4000b7fe4ff */
[----:B------:R-:W-:-:S02]  /*8790*/  IADD3.X R25, R25, UR10, RZ, P5, !PT ;  /* 0x0000000a19197c10 */ /* 0x000fc4000affe4ff */
[----:B------:R-:W-:Y:S02]  /*87a0*/  IADD3.X R26, R26, UR10, RZ, P4, !PT ;  /* 0x0000000a1a1a7c10 */ /* 0x000fe4000a7fe4ff */
[----:B------:R-:W-:Y:S02]  /*87b0*/  IADD3.X R27, R27, UR10, RZ, P3, !PT ;  /* 0x0000000a1b1b7c10 */ /* 0x000fe40009ffe4ff */
[----:B------:R-:W-:Y:S02]  /*87c0*/  IADD3.X R28, R28, UR10, RZ, P2, !PT ;  /* 0x0000000a1c1c7c10 */ /* 0x000fe400097fe4ff */
[----:B------:R-:W-:Y:S02]  /*87d0*/  IADD3 R136, P0, R136, UR14, RZ ;  /* 0x0000000e88887c10 */ /* 0x000fe4000ff1e0ff */
[----:B------:R-:W-:Y:S02]  /*87e0*/  IADD3 R138, P6, R138, UR14, RZ ;  /* 0x0000000e8a8a7c10 */ /* 0x000fe4000ffde0ff */
[----:B------:R-:W-:-:S02]  /*87f0*/  IADD3 R140, P5, R140, UR14, RZ ;  /* 0x0000000e8c8c7c10 */ /* 0x000fc4000ffbe0ff */
[----:B------:R-:W-:Y:S02]  /*8800*/  IADD3 R142, P4, R142, UR14, RZ ;  /* 0x0000000e8e8e7c10 */ /* 0x000fe4000ff9e0ff */
[----:B------:R-:W-:Y:S02]  /*8810*/  IADD3 R144, P3, R144, UR14, RZ ;  /* 0x0000000e90907c10 */ /* 0x000fe4000ff7e0ff */
[----:B------:R-:W-:Y:S02]  /*8820*/  IADD3 R146, P2, R146, UR14, RZ ;  /* 0x0000000e92927c10 */ /* 0x000fe4000ff5e0ff */
[----:B------:R-:W-:Y:S02]  /*8830*/  IADD3.X R161, R161, UR10, RZ, P1, !PT ;  /* 0x0000000aa1a17c10 */ /* 0x000fe40008ffe4ff */
[----:B------:R-:W-:Y:S02]  /*8840*/  ISETP.NE.U32.AND P1, PT, R179, UR4, PT ;  /* 0x00000004b3007c0c */ /* 0x000fe4000bf25070 */
[----:B------:R-:W-:-:S02]  /*8850*/  IADD3.X R135, R135, UR10, RZ, P0, !PT ;  /* 0x0000000a87877c10 */ /* 0x000fc400087fe4ff */
[----:B------:R-:W-:Y:S02]  /*8860*/  IADD3.X R137, R137, UR10, RZ, P6, !PT ;  /* 0x0000000a89897c10 */ /* 0x000fe4000b7fe4ff */
[----:B------:R-:W-:Y:S02]  /*8870*/  IADD3.X R139, R139, UR10, RZ, P5, !PT ;  /* 0x0000000a8b8b7c10 */ /* 0x000fe4000affe4ff */
[----:B------:R-:W-:Y:S02]  /*8880*/  IADD3.X R141, R141, UR10, RZ, P4, !PT ;  /* 0x0000000a8d8d7c10 */ /* 0x000fe4000a7fe4ff */
[----:B------:R-:W-:Y:S02]  /*8890*/  IADD3.X R143, R143, UR10, RZ, P3, !PT ;  /* 0x0000000a8f8f7c10 */ /* 0x000fe40009ffe4ff */
[----:B------:R-:W-:Y:S02]  /*88a0*/  IADD3.X R145, R145, UR10, RZ, P2, !PT ;  /* 0x0000000a91917c10 */ /* 0x000fe400097fe4ff */
[----:B------:R-:W-:-:S02]  /*88b0*/  IADD3 R150, P0, R150, UR14, RZ ;  /* 0x0000000e96967c10 */ /* 0x000fc4000ff1e0ff */
[----:B------:R-:W-:Y:S02]  /*88c0*/  IADD3 R152, P6, R152, UR14, RZ ;  /* 0x0000000e98987c10 */ /* 0x000fe4000ffde0ff */
[----:B------:R-:W-:Y:S02]  /*88d0*/  IADD3 R154, P5, R154, UR14, RZ ;  /* 0x0000000e9a9a7c10 */ /* 0x000fe4000ffbe0ff */
[----:B------:R-:W-:Y:S02]  /*88e0*/  IADD3 R156, P4, R156, UR14, RZ ;  /* 0x0000000e9c9c7c10 */ /* 0x000fe4000ff9e0ff */
[----:B------:R-:W-:Y:S02]  /*88f0*/  IADD3 R158, P3, R158, UR14, RZ ;  /* 0x0000000e9e9e7c10 */ /* 0x000fe4000ff7e0ff */
[----:B------:R-:W-:Y:S02]  /*8900*/  IADD3 R160, P2, R160, UR14, RZ ;  /* 0x0000000ea0a07c10 */ /* 0x000fe4000ff5e0ff */
        /* <DEDUP_REMOVED lines=17> */
[----:B------:R-:W-:Y:S01]  /*8a20*/  IADD3.X R173, R173, UR10, RZ, P2, !PT ;  /* 0x0000000aadad7c10 */ /* 0x000fe200097fe4ff */
[----:B--2---:R-:W-:Y:S01]  /*8a30*/  @!P1 CALL.REL.NOINC `(.L_x_0) ;  /* 0x0000001000009944 */ /* 0x004fe20003c00000 */
[----:B------:R-:W-:Y:S05]  /*8a40*/  BRA `(.L_x_1) ;  /* 0xffffd4e000007947 */ /* 0x000fea000383ffff */
.L_x_0:
[----:B------:R-:W1:Y:S01]  /*8a50*/  S2R R29, SR_TID.X ;  /* 0x00000000001d7919 */ /* 0x000e620000002100 */
[----:B------:R-:W-:-:S04]  /*8a60*/  DEPBAR.LE SB0, 0x0 ;  /* 0x000080000000791a */ /* 0x000fc80000000000 */
[----:B------:R-:W-:Y:S01]  /*8a70*/  IMAD.U32 R9, RZ, RZ, UR11 ;  /* 0x0000000bff097e24 */ /* 0x000fe2000f8e00ff */
[----:B------:R-:W-:Y:S01]  /*8a80*/  ISETP.GE.AND P0, PT, R226, c[0x0][0x178], PT ;  /* 0x00005e00e2007a0c */ /* 0x000fe20003f06270 */
[----:B------:R-:W-:Y:S01]  /*8a90*/  IMAD.MOV.U32 R8, RZ, RZ, R76 ;  /* 0x000000ffff087224 */ /* 0x000fe200078e004c */
[C-C-:B------:R-:W-:Y:S01]  /*8aa0*/  LOP3.LUT R44, R0.reuse, 0x8, R3.reuse, 0xfe, !PT ;  /* 0x00000008002c7812 */ /* 0x140fe200078efe03 */
        /* <DEDUP_REMOVED lines=11> */
[C---:B------:R-:W-:Y:S01]  /*8b60*/  LOP3.LUT R100, R0.reuse, 0x30, R3, 0xfe, !PT ;  /* 0x0000003000647812 */ /* 0x040fe200078efe03 */
[----:B------:R-:W-:Y:S01]  /*8b70*/  IMAD.MOV.U32 R16, RZ, RZ, R69 ;  /* 0x000000ffff107224 */ /* 0x000fe200078e0045 */
[C---:B------:R-:W-:Y:S01]  /*8b80*/  LOP3.LUT R95, R0.reuse, 0x3a, R3, 0xfe, !PT ;  /* 0x0000003a005f7812 */ /* 0x040fe200078efe03 */
[----:B------:R-:W-:Y:S01]  /*8b90*/  IMAD.MOV.U32 R17, RZ, RZ, R49 ;  /* 0x000000ffff117224 */ /* 0x000fe200078e0031 */
[C-C-:B------:R-:W-:Y:S01]  /*8ba0*/  LOP3.LUT R94, R0.reuse, 0x3c, R3.reuse, 0xfe, !PT ;  /* 0x0000003c005e7812 */ /* 0x140fe200078efe03 */
[C---:B-1----:R-:W-:Y:S01]  /*8bb0*/  IMAD.SHL.U32 R4, R29.reuse, 0x20, RZ ;  /* 0x000000201d047824 */ /* 0x042fe200078e00ff */
[C-C-:B------:R-:W-:Y:S01]  /*8bc0*/  LOP3.LUT R93, R0.reuse, 0x3e, R3.reuse, 0xfe, !PT ;  /* 0x0000003e005d7812 */ /* 0x140fe200078efe03 */
[C---:B------:R-:W-:Y:S01]  /*8bd0*/  IMAD.SHL.U32 R2, R29.reuse, 0x800, RZ ;  /* 0x000008001d027824 */ /* 0x040fe200078e00ff */
[----:B------:R-:W-:Y:S01]  /*8be0*/  LOP3.LUT R92, R0, 0x40, R3, 0xfe, !PT ;  /* 0x00000040005c7812 */ /* 0x000fe200078efe03 */
[C---:B------:R-:W-:Y:S01]  /*8bf0*/  IMAD.SHL.U32 R6, R29.reuse, 0x4, RZ ;  /* 0x000000041d067824 */ /* 0x040fe200078e00ff */
[----:B------:R-:W-:Y:S01]  /*8c00*/  LOP3.LUT R5, R4, 0x60, RZ, 0xc0, !PT ;  /* 0x0000006004057812 */ /* 0x000fe200078ec0ff */
[C---:B------:R-:W-:Y:S01]  /*8c10*/  IMAD.SHL.U32 R4, R29.reuse, 0x80, RZ ;  /* 0x000000801d047824 */ /* 0x040fe200078e00ff */
[----:B------:R-:W-:Y:S01]  /*8c20*/  LOP3.LUT R2, R2, 0xc000, RZ, 0xc0, !PT ;  /* 0x0000c00002027812 */ /* 0x000fe200078ec0ff */
[----:B------:R-:W-:Y:S01]  /*8c30*/  IMAD.SHL.U32 R7, R29, 0x2000, RZ ;  /* 0x000020001d077824 */ /* 0x000fe200078e00ff */
[----:B------:R-:W-:Y:S01]  /*8c40*/  LOP3.LUT R5, R5, 0x70, R6, 0x78, !PT ;  /* 0x0000007005057812 */ /* 0x000fe200078e7806 */
[----:B------:R-:W-:Y:S01]  /*8c50*/  IMAD.MOV.U32 R6, RZ, RZ, R81 ;  /* 0x000000ffff067224 */ /* 0x000fe200078e0051 */
[----:B------:R-:W-:Y:S01]  /*8c60*/  LOP3.LUT R4, R4, 0x3000, RZ, 0xc0, !PT ;  /* 0x0000300004047812 */ /* 0x000fe200078ec0ff */
[----:B------:R-:W-:Y:S01]  /*8c70*/  IMAD R2, R9, 0x2, R2 ;  /* 0x0000000209027824 */ /* 0x000fe200078e0202 */
[----:B------:R-:W-:Y:S01]  /*8c80*/  LOP3.LUT R29, R29, 0xff, RZ, 0xc0, !PT ;  /* 0x000000ff1d1d7812 */ /* 0x000fe200078ec0ff */
[----:B------:R-:W-:Y:S01]  /*8c90*/  IMAD.MOV.U32 R9, RZ, RZ, R56 ;  /* 0x000000ffff097224 */ /* 0x000fe200078e0038 */
[----:B------:R-:W-:Y:S01]  /*8ca0*/  LOP3.LUT R7, R7, 0xc000, RZ, 0xc0, !PT ;  /* 0x0000c00007077812 */ /* 0x000fe200078ec0ff */
[----:B------:R-:W-:Y:S01]  /*8cb0*/  IMAD.MOV.U32 R18, RZ, RZ, R117 ;  /* 0x000000ffff127224 */ /* 0x000fe200078e0075 */
[----:B------:R-:W-:Y:S01]  /*8cc0*/  IADD3 R2, R5, R2, R4 ;  /* 0x0000000205027210 */ /* 0x000fe20007ffe004 */
[----:B------:R-:W-:Y:S01]  /*8cd0*/  BAR.SYNC.DEFER_BLOCKING 0x0 ;  /* 0x0000000000007b1d */ /* 0x000fe20000010000 */
[----:B------:R-:W-:Y:S01]  /*8ce0*/  IMAD.MOV.U32 R4, RZ, RZ, R77 ;  /* 0x000000ffff047224 */ /* 0x000fe200078e004d */
[C---:B------:R-:W-:Y:S01]  /*8cf0*/  LOP3.LUT R56, R0.reuse, 0x12, R3, 0xfe, !PT ;  /* 0x0000001200387812 */ /* 0x040fe200078efe03 */
[----:B------:R-:W-:Y:S01]  /*8d00*/  IMAD R84, R29, 0x10, R7 ;  /* 0x000000101d547824 */ /* 0x000fe200078e0207 */
[C---:B------:R-:W-:Y:S01]  /*8d10*/  LOP3.LUT R128, R0.reuse, 0x42, R3, 0xfe, !PT ;  /* 0x0000004200807812 */ /* 0x040fe200078efe03 */
[----:B------:R-:W-:Y:S01]  /*8d20*/  IMAD.MOV.U32 R5, RZ, RZ, R57 ;  /* 0x000000ffff057224 */ /* 0x000fe200078e0039 */
[----:B------:R-:W-:Y:S01]  /*8d30*/  LOP3.LUT R57, R0, 0x10, R3, 0xfe, !PT ;  /* 0x0000001000397812 */ /* 0x000fe200078efe03 */
[----:B------:R-:W-:Y:S01]  /*8d40*/  IMAD.MOV.U32 R7, RZ, RZ, R121 ;  /* 0x000000ffff077224 */ /* 0x000fe200078e0079 */
[C---:B------:R-:W-:Y:S01]  /*8d50*/  LOP3.LUT R64, R84.reuse, 0x40, RZ, 0x3c, !PT ;  /* 0x0000004054407812 */ /* 0x040fe200078e3cff */
[----:B------:R-:W-:Y:S01]  /*8d60*/  IMAD.MOV.U32 R19, RZ, RZ, R109 ;  /* 0x000000ffff137224 */ /* 0x000fe200078e006d */
[----:B------:R-:W-:Y:S01]  /*8d70*/  LOP3.LUT R63, R84, 0x60, RZ, 0x3c, !PT ;  /* 0x00000060543f7812 */ /* 0x000fe200078e3cff */
[----:B------:R-:W-:Y:S01]  /*8d80*/  IMAD.MOV.U32 R23, RZ, RZ, R110 ;  /* 0x000000ffff177224 */ /* 0x000fe200078e006e */
[C---:B------:R-:W-:Y:S01]  /*8d90*/  LOP3.LUT R117, R0.reuse, 0x58, R3, 0xfe, !PT ;  /* 0x0000005800757812 */ /* 0x040fe200078efe03 */
[----:B------:R-:W-:Y:S01]  /*8da0*/  IMAD.MOV.U32 R120, RZ, RZ, R79 ;  /* 0x000000ffff787224 */ /* 0x000fe200078e004f */
[C---:B------:R-:W-:Y:S01]  /*8db0*/  LOP3.LUT R115, R0.reuse, 0x5a, R3, 0xfe, !PT ;  /* 0x0000005a00737812 */ /* 0x040fe200078efe03 */
[----:B------:R-:W-:Y:S01]  /*8dc0*/  IMAD.MOV.U32 R121, RZ, RZ, R59 ;  /* 0x000000ffff797224 */ /* 0x000fe200078e003b */
[C---:B------:R-:W-:Y:S01]  /*8dd0*/  LOP3.LUT R114, R0.reuse, 0x5c, R3, 0xfe, !PT ;  /* 0x0000005c00727812 */ /* 0x040fe200078efe03 */
[----:B------:R-:W-:Y:S01]  /*8de0*/  IMAD.MOV.U32 R122, RZ, RZ, R83 ;  /* 0x000000ffff7a7224 */ /* 0x000fe200078e0053 */
[C-C-:B------:R-:W-:Y:S01]  /*8df0*/  LOP3.LUT R113, R0.reuse, 0x5e, R3.reuse, 0xfe, !PT ;  /* 0x0000005e00717812 */ /* 0x140fe200078efe03 */
[----:B------:R-:W-:Y:S01]  /*8e00*/  IMAD.MOV.U32 R20, RZ, RZ, R70 ;  /* 0x000000ffff147224 */ /* 0x000fe200078e0046 */
[C-C-:B------:R-:W-:Y:S01]  /*8e10*/  LOP3.LUT R112, R0.reuse, 0x60, R3.reuse, 0xfe, !PT ;  /* 0x0000006000707812 */ /* 0x140fe200078efe03 */
[----:B------:R-:W-:Y:S01]  /*8e20*/  IMAD.MOV.U32 R21, RZ, RZ, R50 ;  /* 0x000000ffff157224 */ /* 0x000fe200078e0032 */
[C---:B------:R-:W-:Y:S01]  /*8e30*/  LOP3.LUT R50, R0.reuse, 0xe, R3, 0xfe, !PT ;  /* 0x0000000e00327812 */ /* 0x040fe200078efe03 */
[----:B------:R-:W-:Y:S01]  /*8e40*/  IMAD.MOV.U32 R22, RZ, RZ, R118 ;  /* 0x000000ffff167224 */ /* 0x000fe200078e0076 */
[----:B------:R1:W-:Y:S01]  /*8e50*/  STS.128 [R2], R8 ;  /* 0x0000000802007388 */ /* 0x0003e20000000c00 */
[----:B------:R-:W-:Y:S01]  /*8e60*/  IMAD.MOV.U32 R109, RZ, RZ, R51 ;  /* 0x000000ffff6d7224 */ /* 0x000fe200078e0033 */
[----:B------:R-:W-:Y:S01]  /*8e70*/  LOP3.LUT R118, R0, 0x56, R3, 0xfe, !PT ;  /* 0x0000005600767812 */ /* 0x000fe200078efe03 */
[----:B------:R-:W-:Y:S01]  /*8e80*/  IMAD.MOV.U32 R110, RZ, RZ, R119 ;  /* 0x000000ffff6e7224 */ /* 0x000fe200078e0077 */
[----:B------:R2:W-:Y:S01]  /*8e90*/  STS.128 [R2+0x800], R4 ;  /* 0x0008000402007388 */ /* 0x0005e20000000c00 */
[----:B------:R-:W-:Y:S01]  /*8ea0*/  IMAD R226, R226, c[0x0][0x194], RZ ;  /* 0x00006500e2e27a24 */ /* 0x000fe200078e02ff */
[--C-:B------:R-:W-:Y:S01]  /*8eb0*/  LOP3.LUT R119, R0, 0x54, R3.reuse, 0xfe, !PT ;  /* 0x0000005400777812 */ /* 0x100fe200078efe03 */
[----:B------:R-:W-:Y:S01]  /*8ec0*/  IMAD R51, R44, c[0x0][0x198], RZ ;  /* 0x000066002c337a24 */ /* 0x000fe200078e02ff */
[----:B------:R3:W-:Y:S01]  /*8ed0*/  STS.128 [R2+0x80], R12 ;  /* 0x0000800c02007388 */ /* 0x0007e20000000c00 */
[----:B------:R-:W-:-:S02]  /*8ee0*/  LOP3.LUT R81, R0, 0x62, R3, 0xfe, !PT ;  /* 0x0000006200517812 */ /* 0x000fc400078efe03 */
[C-C-:B------:R-:W-:Y:S01]  /*8ef0*/  LOP3.LUT R80, R0.reuse, 0x64, R3.reuse, 0xfe, !PT ;  /* 0x0000006400507812 */ /* 0x140fe200078efe03 */
[----:B------:R-:W-:Y:S01]  /*8f00*/  STS.128 [R2+0xa00], R16 ;  /* 0x000a001002007388 */ /* 0x000fe20000000c00 */
[C-C-:B------:R-:W-:Y:S02]  /*8f10*/  LOP3.LUT R79, R0.reuse, 0x66, R3.reuse, 0xfe, !PT ;  /* 0x00000066004f7812 */ /* 0x140fe400078efe03 */
[--C-:B------:R-:W-:Y:S01]  /*8f20*/  LOP3.LUT R78, R0, 0x68, R3.reuse, 0xfe, !PT ;  /* 0x00000068004e7812 */ /* 0x100fe200078efe03 */
[----:B-1----:R-:W-:Y:S01]  /*8f30*/  IMAD.MOV.U32 R8, RZ, RZ, R68 ;  /* 0x000000ffff087224 */ /* 0x002fe200078e0044 */
[----:B------:R1:W-:Y:S01]  /*8f40*/  STS.128 [R2+0x880], R120 ;  /* 0x0008807802007388 */ /* 0x0003e20000000c00 */
[----:B------:R-:W-:Y:S01]  /*8f50*/  IMAD.MOV.U32 R9, RZ, RZ, R48 ;  /* 0x000000ffff097224 */ /* 0x000fe200078e0030 */
[----:B------:R-:W-:Y:S01]  /*8f60*/  LEA R68, P1, R226, c[0x0][0x170], 0x2 ;  /* 0x00005c00e2447a11 */ /* 0x000fe200078210ff */
[----:B------:R-:W-:Y:S01]  /*8f70*/  IMAD.MOV.U32 R10, RZ, RZ, R116 ;  /* 0x000000ffff0a7224 */ /* 0x000fe200078e0074 */
[----:B------:R4:W-:Y:S01]  /*8f80*/  STS.128 [R2+0x280], R20 ;  /* 0x0002801402007388 */ /* 0x0009e20000000c00 */
[----:B------:R-:W-:Y:S01]  /*8f90*/  IMAD.MOV.U32 R11, RZ, RZ, R108 ;  /* 0x000000ffff0b7224 */ /* 0x000fe200078e006c */
[----:B------:R-:W-:Y:S01]  /*8fa0*/  LOP3.LUT R116, R84, 0x20, RZ, 0x3c, !PT ;  /* 0x0000002054747812 */ /* 0x000fe200078e3cff */
[----:B--2---:R-:W-:Y:S01]  /*8fb0*/  IMAD.MOV.U32 R4, RZ, RZ, R52 ;  /* 0x000000ffff047224 */ /* 0x004fe200078e0034 */
[C-C-:B------:R-:W-:Y:S01]  /*8fc0*/  LOP3.LUT R77, R0.reuse, 0x6a, R3.reuse, 0xfe, !PT ;  /* 0x0000006a004d7812 */ /* 0x140fe200078efe03 */
[----:B------:R-:W-:Y:S01]  /*8fd0*/  IMAD.MOV.U32 R5, RZ, RZ, R72 ;  /* 0x000000ffff057224 */ /* 0x000fe200078e0048 */
[----:B------:R2:W-:Y:S01]  /*8fe0*/  STS.128 [R2+0x200], R8 ;  /* 0x0002000802007388 */ /* 0x0005e20000000c00 */
[----:B------:R-:W-:Y:S01]  /*8ff0*/  IMAD.MOV.U32 R6, RZ, RZ, R104 ;  /* 0x000000ffff067224 */ /* 0x000fe200078e0068 */
[C-C-:B------:R-:W-:Y:S01]  /*9000*/  LOP3.LUT R104, R0.reuse, 0x28, R3.reuse, 0xfe, !PT ;  /* 0x0000002800687812 */ /* 0x140fe200078efe03 */
[----:B------:R-:W-:Y:S01]  /*9010*/  IMAD.MOV.U32 R7, RZ, RZ, R96 ;  /* 0x000000ffff077224 */ /* 0x000fe200078e0060 */
[C-C-:B------:R-:W-:Y:S01]  /*9020*/  LOP3.LUT R76, R0.reuse, 0x6c, R3.reuse, 0xfe, !PT ;  /* 0x0000006c004c7812 */ /* 0x140fe200078efe03 */
[----:B---3--:R-:W-:Y:S01]  /*9030*/  IMAD.MOV.U32 R12, RZ, RZ, R54 ;  /* 0x000000ffff0c7224 */ /* 0x008fe200078e0036 */
[C-C-:B-1----:R-:W-:Y:S01]  /*9040*/  LOP3.LUT R123, R0.reuse, 0x4c, R3.reuse, 0xfe, !PT ;  /* 0x0000004c007b7812 */ /* 0x142fe200078efe03 */
[----:B------:R-:W-:Y:S01]  /*9050*/  IMAD.MOV.U32 R13, RZ, RZ, R74 ;  /* 0x000000ffff0d7224 */ /* 0x000fe200078e004a */
[----:B------:R1:W-:Y:S01]  /*9060*/  STS.128 [R2+0x400], R4 ;  /* 0x0004000402007388 */ /* 0x0003e20000000c00 */
[----:B------:R-:W-:Y:S01]  /*9070*/  IMAD.MOV.U32 R14, RZ, RZ, R106 ;  /* 0x000000ffff0e7224 */ /* 0x000fe200078e006a */
[C---:B----4-:R-:W-:Y:S01]  /*9080*/  LOP3.LUT R20, R0.reuse, R3, RZ, 0xfc, !PT ;  /* 0x0000000300147212 */ /* 0x050fe200078efcff */
[----:B------:R-:W-:Y:S01]  /*9090*/  IMAD.MOV.U32 R15, RZ, RZ, R98 ;  /* 0x000000ffff0f7224 */ /* 0x000fe200078e0062 */
[----:B------:R-:W-:Y:S01]  /*90a0*/  LOP3.LUT R22, R0, 0x2, R3, 0xfe, !PT ;  /* 0x0000000200167812 */ /* 0x000fe200078efe03 */
[----:B------:R-:W-:Y:S01]  /*90b0*/  IMAD.MOV.U32 R108, RZ, RZ, R71 ;  /* 0x000000ffff6c7224 */ /* 0x000fe200078e0047 */
[----:B------:R-:W-:Y:S01]  /*90c0*/  ISETP.LT.AND P2, PT, R20, c[0x0][0x17c], !P0 ;  /* 0x00005f0014007a0c */ /* 0x000fe20004741270 */
[----:B------:R-:W-:Y:S01]  /*90d0*/  IMAD.MOV.U32 R96, RZ, RZ, R55 ;  /* 0x000000ffff607224 */ /* 0x000fe200078e0037 */
[----:B------:R-:W-:Y:S01]  /*90e0*/  STS.128 [R2+0x480], R12 ;  /* 0x0004800c02007388 */ /* 0x000fe20000000c00 */
[----:B--2---:R-:W-:Y:S01]  /*90f0*/  IMAD.MOV.U32 R8, RZ, RZ, R53 ;  /* 0x000000ffff087224 */ /* 0x004fe200078e0035 */
[C---:B------:R-:W-:Y:S01]  /*9100*/  LOP3.LUT R21, R0.reuse, 0x4, R3, 0xfe, !PT ;  /* 0x0000000400157812 */ /* 0x040fe200078efe03 */
[----:B------:R-:W-:Y:S01]  /*9110*/  IMAD.MOV.U32 R9, RZ, RZ, R73 ;  /* 0x000000ffff097224 */ /* 0x000fe200078e0049 */
[----:B------:R2:W-:Y:S01]  /*9120*/  STS.128 [R2+0xa80], R108 ;  /* 0x000a806c02007388 */ /* 0x0005e20000000c00 */
[----:B------:R-:W-:Y:S01]  /*9130*/  IMAD.MOV.U32 R10, RZ, RZ, R105 ;  /* 0x000000ffff0a7224 */ /* 0x000fe200078e0069 */
[C---:B------:R-:W-:Y:S01]  /*9140*/  LOP3.LUT R106, R0.reuse, 0x24, R3, 0xfe, !PT ;  /* 0x00000024006a7812 */ /* 0x040fe200078efe03 */
[----:B------:R-:W-:Y:S01]  /*9150*/  IMAD.MOV.U32 R11, RZ, RZ, R97 ;  /* 0x000000ffff0b7224 */ /* 0x000fe200078e0061 */
[C---:B------:R-:W-:Y:S01]  /*9160*/  LOP3.LUT R105, R0.reuse, 0x26, R3, 0xfe, !PT ;  /* 0x0000002600697812 */ /* 0x040fe200078efe03 */
[----:B------:R-:W-:Y:S01]  /*9170*/  IMAD.MOV.U32 R97, RZ, RZ, R75 ;  /* 0x000000ffff617224 */ /* 0x000fe200078e004b */
[C---:B------:R-:W-:Y:S01]  /*9180*/  LOP3.LUT R122, R0.reuse, 0x4e, R3, 0xfe, !PT ;  /* 0x0000004e007a7812 */ /* 0x040fe200078efe03 */
[----:B------:R-:W-:Y:S01]  /*9190*/  IMAD.MOV.U32 R98, RZ, RZ, R107 ;  /* 0x000000ffff627224 */ /* 0x000fe200078e006b */
[----:B------:R3:W-:Y:S01]  /*91a0*/  STS.128 [R2+0xc00], R8 ;  /* 0x000c000802007388 */ /* 0x0007e20000000c00 */
[----:B------:R-:W-:Y:S01]  /*91b0*/  IMAD.MOV.U32 R16, RZ, RZ, R88 ;  /* 0x000000ffff107224 */ /* 0x000fe200078e0058 */
[C-C-:B------:R-:W-:Y:S01]  /*91c0*/  LOP3.LUT R107, R0.reuse, 0x22, R3.reuse, 0xfe, !PT ;  /* 0x00000022006b7812 */ /* 0x140fe200078efe03 */
[----:B------:R-:W-:Y:S01]  /*91d0*/  IMAD.MOV.U32 R17, RZ, RZ, R124 ;  /* 0x000000ffff117224 */ /* 0x000fe200078e007c */
[----:B------:R4:W-:Y:S01]  /*91e0*/  STS.128 [R2+0xc80], R96 ;  /* 0x000c806002007388 */ /* 0x0009e20000000c00 */
[----:B------:R-:W-:Y:S01]  /*91f0*/  IMAD.MOV.U32 R18, RZ, RZ, R40 ;  /* 0x000000ffff127224 */ /* 0x000fe200078e0028 */
[C-C-:B------:R-:W-:Y:S01]  /*9200*/  LOP3.LUT R124, R0.reuse, 0x4a, R3.reuse, 0xfe, !PT ;  /* 0x0000004a007c7812 */ /* 0x140fe200078efe03 */
[----:B------:R-:W-:Y:S01]  /*9210*/  IMAD.MOV.U32 R19, RZ, RZ, R32 ;  /* 0x000000ffff137224 */ /* 0x000fe200078e0020 */
[C---:B------:R-:W-:Y:S01]  /*9220*/  LOP3.LUT R32, R0.reuse, 0x6, R3, 0xfe, !PT ;  /* 0x0000000600207812 */ /* 0x040fe200078efe03 */
[----:B-1----:R-:W-:Y:S01]  /*9230*/  IMAD.MOV.U32 R4, RZ, RZ, R89 ;  /* 0x000000ffff047224 */ /* 0x002fe200078e0059 */
[C---:B------:R-:W-:Y:S01]  /*9240*/  LOP3.LUT R89, R0.reuse, 0x16, R3, 0xfe, !PT ;  /* 0x0000001600597812 */ /* 0x040fe200078efe03 */
[----:B------:R-:W-:Y:S01]  /*9250*/  IMAD.MOV.U32 R5, RZ, RZ, R125 ;  /* 0x000000ffff057224 */ /* 0x000fe200078e007d */
[----:B------:R-:W-:Y:S01]  /*9260*/  STS.128 [R2+0x600], R16 ;  /* 0x0006001002007388 */ /* 0x000fe20000000c00 */
[----:B------:R-:W-:Y:S01]  /*9270*/  IMAD.MOV.U32 R6, RZ, RZ, R41 ;  /* 0x000000ffff067224 */ /* 0x000fe200078e0029 */
[C---:B--2---:R-:W-:Y:S01]  /*9280*/  LOP3.LUT R111, R0.reuse, 0x18, R3, 0xfe, !PT ;  /* 0x00000018006f7812 */ /* 0x044fe200078efe03 */
[----:B------:R-:W-:Y:S01]  /*9290*/  IMAD.MOV.U32 R7, RZ, RZ, R33 ;  /* 0x000000ffff077224 */ /* 0x000fe200078e0021 */
[C-C-:B------:R-:W-:Y:S01]  /*92a0*/  LOP3.LUT R110, R0.reuse, 0x1a, R3.reuse, 0xfe, !PT ;  /* 0x0000001a006e7812 */ /* 0x140fe200078efe03 */
[----:B---3--:R-:W-:Y:S01]  /*92b0*/  IMAD.MOV.U32 R8, RZ, RZ, R90 ;  /* 0x000000ffff087224 */ /* 0x008fe200078e005a */
[C-C-:B------:R-:W-:Y:S01]  /*92c0*/  LOP3.LUT R109, R0.reuse, 0x1e, R3.reuse, 0xfe, !PT ;  /* 0x0000001e006d7812 */ /* 0x140fe200078efe03 */
[----:B------:R-:W-:Y:S01]  /*92d0*/  IMAD.MOV.U32 R9, RZ, RZ, R126 ;  /* 0x000000ffff097224 */ /* 0x000fe200078e007e */
[----:B------:R-:W-:Y:S01]  /*92e0*/  STS.128 [R2+0xe00], R4 ;  /* 0x000e000402007388 */ /* 0x000fe20000000c00 */
[----:B------:R-:W-:Y:S01]  /*92f0*/  IMAD.MOV.U32 R10, RZ, RZ, R42 ;  /* 0x000000ffff0a7224 */ /* 0x000fe200078e002a */
[C-C-:B------:R-:W-:Y:S01]  /*9300*/  LOP3.LUT R42, R0.reuse, 0xc, R3.reuse, 0xfe, !PT ;  /* 0x0000000c002a7812 */ /* 0x140fe200078efe03 */
[----:B------:R-:W-:Y:S01]  /*9310*/  IMAD.MOV.U32 R11, RZ, RZ, R34 ;  /* 0x000000ffff0b7224 */ /* 0x000fe200078e0022 */
[C---:B------:R-:W-:Y:S01]  /*9320*/  LOP3.LUT R108, R0.reuse, 0x20, R3, 0xfe, !PT ;  /* 0x00000020006c7812 */ /* 0x040fe200078efe03 */
[----:B------:R-:W-:Y:S01]  /*9330*/  IMAD.MOV.U32 R12, RZ, RZ, R91 ;  /* 0x000000ffff0c7224 */ /* 0x000fe200078e005b */
[C---:B----4-:R-:W-:Y:S01]  /*9340*/  LOP3.LUT R99, R0.reuse, 0x32, R3, 0xfe, !PT ;  /* 0x0000003200637812 */ /* 0x050fe200078efe03 */
[----:B------:R-:W-:Y:S01]  /*9350*/  IMAD.MOV.U32 R13, RZ, RZ, R127 ;  /* 0x000000ffff0d7224 */ /* 0x000fe200078e007f */
[----:B------:R-:W-:Y:S01]  /*9360*/  STS.128 [R2+0x680], R8 ;  /* 0x0006800802007388 */ /* 0x000fe20000000c00 */
[----:B------:R-:W-:Y:S01]  /*9370*/  IMAD.MOV.U32 R14, RZ, RZ, R43 ;  /* 0x000000ffff0e7224 */ /* 0x000fe200078e002b */
[C---:B------:R-:W-:Y:S01]  /*9380*/  LOP3.LUT R43, R0.reuse, 0xa, R3, 0xfe, !PT ;  /* 0x0000000a002b7812 */ /* 0x040fe200078efe03 */
[----:B------:R-:W-:Y:S01]  /*9390*/  IMAD.MOV.U32 R15, RZ, RZ, R35 ;  /* 0x000000ffff0f7224 */ /* 0x000fe200078e0023 */
[--C-:B------:R-:W-:Y:S01]  /*93a0*/  LOP3.LUT R98, R0, 0x34, R3.reuse, 0xfe, !PT ;  /* 0x0000003400627812 */ /* 0x100fe200078efe03 */
[----:B------:R-:W-:Y:S01]  /*93b0*/  IMAD R20, R20, c[0x0][0x198], RZ ;  /* 0x0000660014147a24 */ /* 0x000fe200078e02ff */
[--C-:B------:R-:W-:Y:S01]  /*93c0*/  LOP3.LUT R97, R0, 0x36, R3.reuse, 0xfe, !PT ;  /* 0x0000003600617812 */ /* 0x100fe200078efe03 */
[----:B------:R-:W-:Y:S01]  /*93d0*/  IMAD R33, R22, c[0x0][0x198], RZ ;  /* 0x0000660016217a24 */ /* 0x000fe200078e02ff */
[----:B------:R1:W-:Y:S01]  /*93e0*/  STS.128 [R2+0xe80], R12 ;  /* 0x000e800c02007388 */ /* 0x0003e20000000c00 */
[C-C-:B------:R-:W-:Y:S01]  /*93f0*/  LOP3.LUT R96, R0.reuse, 0x38, R3.reuse, 0xfe, !PT ;  /* 0x0000003800607812 */ /* 0x140fe200078efe03 */
[----:B------:R-:W-:Y:S01]  /*9400*/  IMAD R34, R21, c[0x0][0x198], RZ ;  /* 0x0000660015227a24 */ /* 0x000fe200078e02ff */
[C-C-:B------:R-:W-:Y:S01]  /*9410*/  LOP3.LUT R127, R0.reuse, 0x44, R3.reuse, 0xfe, !PT ;  /* 0x00000044007f7812 */ /* 0x140fe200078efe03 */
[----:B------:R-:W-:Y:S01]  /*9420*/  BAR.SYNC.DEFER_BLOCKING 0x0 ;  /* 0x0000000000007b1d */ /* 0x000fe20000010000 */
[----:B------:R-:W-:-:S02]  /*9430*/  LOP3.LUT R126, R0, 0x46, R3, 0xfe, !PT ;  /* 0x00000046007e7812 */ /* 0x000fc400078efe03 */
[C-C-:B------:R-:W-:Y:S02]  /*9440*/  LOP3.LUT R125, R0.reuse, 0x48, R3.reuse, 0xfe, !PT ;  /* 0x00000048007d7812 */ /* 0x140fe400078efe03 */
[C-C-:B------:R-:W-:Y:S02]  /*9450*/  LOP3.LUT R121, R0.reuse, 0x50, R3.reuse, 0xfe, !PT ;  /* 0x0000005000797812 */ /* 0x140fe400078efe03 */
[C-C-:B------:R-:W-:Y:S02]  /*9460*/  LOP3.LUT R120, R0.reuse, 0x52, R3.reuse, 0xfe, !PT ;  /* 0x0000005200787812 */ /* 0x140fe400078efe03 */
[C-C-:B------:R-:W-:Y:S02]  /*9470*/  LOP3.LUT R75, R0.reuse, 0x6e, R3.reuse, 0xfe, !PT ;  /* 0x0000006e004b7812 */ /* 0x140fe400078efe03 */
[C-C-:B------:R-:W-:Y:S02]  /*9480*/  LOP3.LUT R74, R0.reuse, 0x70, R3.reuse, 0xfe, !PT ;  /* 0x00000070004a7812 */ /* 0x140fe400078efe03 */
[----:B------:R-:W-:-:S02]  /*9490*/  LOP3.LUT R73, R0, 0x72, R3, 0xfe, !PT ;  /* 0x0000007200497812 */ /* 0x000fc400078efe03 */
[C-C-:B------:R-:W-:Y:S02]  /*94a0*/  LOP3.LUT R72, R0.reuse, 0x74, R3.reuse, 0xfe, !PT ;  /* 0x0000007400487812 */ /* 0x140fe400078efe03 */
[C-C-:B------:R-:W-:Y:S02]  /*94b0*/  LOP3.LUT R71, R0.reuse, 0x76, R3.reuse, 0xfe, !PT ;  /* 0x0000007600477812 */ /* 0x140fe400078efe03 */
[C-C-:B------:R-:W-:Y:S02]  /*94c0*/  LOP3.LUT R69, R0.reuse, 0x78, R3.reuse, 0xfe, !PT ;  /* 0x0000007800457812 */ /* 0x140fe400078efe03 */
[C-C-:B------:R-:W-:Y:S02]  /*94d0*/  LOP3.LUT R70, R0.reuse, 0x7a, R3.reuse, 0xfe, !PT ;  /* 0x0000007a00467812 */ /* 0x140fe400078efe03 */
[C-C-:B-1----:R-:W-:Y:S01]  /*94e0*/  LOP3.LUT R2, R0.reuse, 0x7c, R3.reuse, 0xfe, !PT ;  /* 0x0000007c00027812 */ /* 0x142fe200078efe03 */
[----:B------:R-:W1:Y:S01]  /*94f0*/  LDS.128 R16, [R84] ;  /* 0x0000000054107984 */ /* 0x000e620000000c00 */
[----:B------:R-:W-:-:S02]  /*9500*/  LOP3.LUT R0, R0, 0x7e, R3, 0xfe, !PT ;  /* 0x0000007e00007812 */ /* 0x000fc400078efe03 */
[----:B------:R-:W-:Y:S01]  /*9510*/  LEA.HI.X.SX32 R3, R226, c[0x0][0x174], 0x2, P1 ;  /* 0x00005d00e2037a11 */ /* 0x000fe200008f16ff */
[----:B------:R-:W2:Y:S01]  /*9520*/  LDS.128 R4, [R116] ;  /* 0x0000000074047984 */ /* 0x000ea20000000c00 */
[-C--:B------:R-:W-:Y:S02]  /*9530*/  LEA R36, P1, R20, R68.reuse, 0x2 ;  /* 0x0000004414247211 */ /* 0x080fe400078210ff */
[----:B------:R-:W-:Y:S01]  /*9540*/  ISETP.LT.AND P3, PT, R22, c[0x0][0x17c], !P0 ;  /* 0x00005f0016007a0c */ /* 0x000fe20004761270 */
[----:B------:R-:W3:Y:S01]  /*9550*/  LDS.128 R12, [R64] ;  /* 0x00000000400c7984 */ /* 0x000ee20000000c00 */
[----:B------:R-:W-:Y:S02]  /*9560*/  ISETP.LT.AND P4, PT, R21, c[0x0][0x17c], !P0 ;  /* 0x00005f0015007a0c */ /* 0x000fe40004781270 */
[----:B------:R-:W-:Y:S01]  /*9570*/  LEA.HI.X.SX32 R37, R20, R3, 0x2, P1 ;  /* 0x0000000314257211 */ /* 0x000fe200008f16ff */
[----:B------:R-:W4:Y:S01]  /*9580*/  LDS.128 R8, [R63] ;  /* 0x000000003f087984 */ /* 0x000f220000000c00 */
[C---:B------:R-:W-:Y:S01]  /*9590*/  ISETP.LT.AND P1, PT, R32.reuse, c[0x0][0x17c], !P0 ;  /* 0x00005f0020007a0c */ /* 0x040fe20004721270 */
[----:B------:R-:W-:Y:S01]  /*95a0*/  IMAD R32, R32, c[0x0][0x198], RZ ;  /* 0x0000660020207a24 */ /* 0x000fe200078e02ff */
[-C--:B------:R-:W-:Y:S01]  /*95b0*/  LEA R38, P5, R33, R68.reuse, 0x2 ;  /* 0x0000004421267211 */ /* 0x080fe200078a10ff */
[----:B------:R-:W5:Y:S01]  /*95c0*/  LDS.128 R28, [R84+0x1000] ;  /* 0x00100000541c7984 */ /* 0x000f620000000c00 */
[----:B------:R-:W-:-:S02]  /*95d0*/  LEA R40, P6, R34, R68, 0x2 ;  /* 0x0000004422287211 */ /* 0x000fc400078c10ff */
[-C--:B------:R-:W-:Y:S01]  /*95e0*/  LEA.HI.X.SX32 R39, R33, R3.reuse, 0x2, P5 ;  /* 0x0000000321277211 */ /* 0x080fe200028f16ff */
[----:B------:R-:W4:Y:S01]  /*95f0*/  LDS.128 R24, [R116+0x1000] ;  /* 0x0010000074187984 */ /* 0x000f220000000c00 */
[----:B------:R-:W-:Y:S02]  /*9600*/  LEA.HI.X.SX32 R41, R34, R3, 0x2, P6 ;  /* 0x0000000322297211 */ /* 0x000fe400030f16ff */
[----:B------:R-:W-:Y:S01]  /*9610*/  ISETP.LT.AND P5, PT, R50, c[0x0][0x17c], !P0 ;  /* 0x00005f0032007a0c */ /* 0x000fe200047a1270 */
[----:B------:R-:W5:Y:S04]  /*9620*/  LDS.128 R20, [R64+0x1000] ;  /* 0x0010000040147984 */ /* 0x000f680000000c00 */
[----:B-1----:R1:W-:Y:S01]  /*9630*/  @P2 STG.E [R36.64], R16 ;  /* 0x0000001024002986 */ /* 0x0023e2000c10190c */
[----:B------:R-:W-:-:S03]  /*9640*/  LEA R48, P2, R32, R68, 0x2 ;  /* 0x0000004420307211 */ /* 0x000fc600078410ff */
[----:B--2---:R2:W-:Y:S01]  /*9650*/  @P3 STG.E [R38.64], R4 ;  /* 0x0000000426003986 */ /* 0x0045e2000c10190c */
[----:B------:R-:W-:Y:S02]  /*9660*/  LEA.HI.X.SX32 R49, R32, R3, 0x2, P2 ;  /* 0x0000000320317211 */ /* 0x000fe400010f16ff */
[----:B------:R-:W-:Y:S01]  /*9670*/  ISETP.LT.AND P3, PT, R44, c[0x0][0x17c], !P0 ;  /* 0x00005f002c007a0c */ /* 0x000fe20004761270 */
[----:B------:R-:W5:Y:S01]  /*9680*/  LDS.128 R32, [R63+0x1000] ;  /* 0x001000003f207984 */ /* 0x000f620000000c00 */
[----:B------:R-:W-:-:S03]  /*9690*/  ISETP.LT.AND P2, PT, R43, c[0x0][0x17c], !P0 ;  /* 0x00005f002b007a0c */ /* 0x000fc60004741270 */
[----:B---3--:R3:W-:Y:S01]  /*96a0*/  @P4 STG.E [R40.64], R12 ;  /* 0x0000000c28004986 */ /* 0x0087e2000c10190c */
[----:B-1----:R-:W-:Y:S01]  /*96b0*/  IMAD R16, R43, c[0x0][0x198], RZ ;  /* 0x000066002b107a24 */ /* 0x002fe200078e02ff */
[CC--:B------:R-:W-:Y:S02]  /*96c0*/  LEA R52, P4, R51.reuse, R68.reuse, 0x2 ;  /* 0x0000004433347211 */ /* 0x0c0fe400078810ff */
[----:B------:R-:W1:Y:S01]  /*96d0*/  LDS.128 R44, [R84+0x2000] ;  /* 0x00200000542c7984 */ /* 0x000e620000000c00 */
[C---:B--2---:R-:W-:Y:S01]  /*96e0*/  IMAD R4, R42.reuse, c[0x0][0x198], RZ ;  /* 0x000066002a047a24 */ /* 0x044fe200078e02ff */
[-C--:B------:R-:W-:Y:S02]  /*96f0*/  LEA.HI.X.SX32 R53, R51, R3.reuse, 0x2, P4 ;  /* 0x0000000333357211 */ /* 0x080fe400020f16ff */
[----:B----4-:R2:W-:Y:S01]  /*9700*/  @P1 STG.E [R48.64], R8 ;  /* 0x0000000830001986 */ /* 0x0105e2000c10190c */
[----:B------:R-:W-:Y:S02]  /*9710*/  ISETP.LT.AND P1, PT, R42, c[0x0][0x17c], !P0 ;  /* 0x00005f002a007a0c */ /* 0x000fe40004721270 */
[-C--:B------:R-:W-:Y:S01]  /*9720*/  LEA R54, P4, R16, R68.reuse, 0x2 ;  /* 0x0000004410367211 */ /* 0x080fe200078810ff */
[----:B------:R-:W4:Y:S01]  /*9730*/  LDS.128 R40, [R116+0x2000] ;  /* 0x0020000074287984 */ /* 0x000f220000000c00 */
[----:B------:R-:W-:Y:S01]  /*9740*/  LEA R60, P6, R4, R68, 0x2 ;  /* 0x00000044043c7211 */ /* 0x000fe200078c10ff */
[----:B---3--:R-:W-:Y:S01]  /*9750*/  IMAD R12, R62, c[0x0][0x198], RZ ;  /* 0x000066003e0c7a24 */ /* 0x008fe200078e02ff */
[-C--:B------:R-:W-:Y:S01]  /*9760*/  LEA.HI.X.SX32 R55, R16, R3.reuse, 0x2, P4 ;  /* 0x0000000310377211 */ /* 0x080fe200020f16ff */
[----:B------:R-:W3:Y:S01]  /*9770*/  LDS.128 R36, [R64+0x2000] ;  /* 0x0020000040247984 */ /* 0x000ee20000000c00 */
[----:B------:R-:W-:Y:S01]  /*9780*/  LEA.HI.X.SX32 R61, R4, R3, 0x2, P6 ;  /* 0x00000003043d7211 */ /* 0x000fe200030f16ff */
[----:B------:R-:W-:Y:S01]  /*9790*/  IMAD R4, R50, c[0x0][0x198], RZ ;  /* 0x0000660032047a24 */ /* 0x000fe200078e02ff */
[C---:B------:R-:W-:Y:S01]  /*97a0*/  ISETP.LT.AND P4, PT, R57.reuse, c[0x0][0x17c], !P0 ;  /* 0x00005f0039007a0c */ /* 0x040fe20004781270 */
[----:B-----5:R-:W-:Y:S01]  /*97b0*/  @P3 STG.E [R52.64], R28 ;  /* 0x0000001c34003986 */ /* 0x020fe2000c10190c */
[----:B--2---:R-:W-:Y:S01]  /*97c0*/  IMAD R8, R57, c[0x0][0x198], RZ ;  /* 0x0000660039087a24 */ /* 0x004fe200078e02ff */
[----:B------:R-:W-:-:S02]  /*97d0*/  ISETP.LT.AND P3, PT, R62, c[0x0][0x17c], !P0 ;  /* 0x00005f003e007a0c */ /* 0x000fc40004761270 */
[----:B------:R-:W2:Y:S01]  /*97e0*/  LDS.128 R48, [R63+0x2000] ;  /* 0x002000003f307984 */ /* 0x000ea20000000c00 */
[----:B------:R-:W-:-:S03]  /*97f0*/  LEA R90, P6, R12, R68, 0x2 ;  /* 0x000000440c5a7211 */ /* 0x000fc600078c10ff */
[----:B------:R-:W-:Y:S01]  /*9800*/  @P2 STG.E [R54.64], R24 ;  /* 0x0000001836002986 */ /* 0x000fe2000c10190c */
[----:B------:R-:W-:Y:S02]  /*9810*/  ISETP.LT.AND P2, PT, R56, c[0x0][0x17c], !P0 ;  /* 0x00005f0038007a0c */ /* 0x000fe40004741270 */
[----:B------:R-:W-:Y:S01]  /*9820*/  LEA.HI.X.SX32 R91, R12, R3, 0x2, P6 ;  /* 0x000000030c5b7211 */ /* 0x000fe200030f16ff */
[----:B------:R-:W-:Y:S01]  /*9830*/  @P1 STG.E [R60.64], R20 ;  /* 0x000000143c001986 */ /* 0x000fe2000c10190c */
[----:B------:R-:W-:-:S03]  /*9840*/  LEA R82, P1, R4, R68, 0x2 ;  /* 0x0000004404527211 */ /* 0x000fc600078210ff */
[----:B------:R-:W-:Y:S01]  /*9850*/  LDS.128 R52, [R116+0x3000] ;  /* 0x0030000074347984 */ /* 0x000fe20000000c00 */
[-C--:B------:R-:W-:Y:S01]  /*9860*/  LEA.HI.X.SX32 R83, R4, R3.reuse, 0x2, P1 ;  /* 0x0000000304537211 */ /* 0x080fe200008f16ff */
[----:B------:R-:W-:Y:S01]  /*9870*/  IMAD R4, R56, c[0x0][0x198], RZ ;  /* 0x0000660038047a24 */ /* 0x000fe200078e02ff */
[C---:B------:R-:W-:Y:S01]  /*9880*/  LEA R86, P1, R8.reuse, R68, 0x2 ;  /* 0x0000004408567211 */ /* 0x040fe200078210ff */
[----:B------:R-:W5:Y:S03]  /*9890*/  LDS.128 R56, [R84+0x3000] ;  /* 0x0030000054387984 */ /* 0x000f660000000c00 */
[----:B------:R-:W-:Y:S01]  /*98a0*/  LEA.HI.X.SX32 R87, R8, R3, 0x2, P1 ;  /* 0x0000000308577211 */ /* 0x000fe200008f16ff */
[----:B------:R-:W5:Y:S01]  /*98b0*/  LDS.128 R64, [R64+0x3000] ;  /* 0x0030000040407984 */ /* 0x000f620000000c00 */
[C---:B------:R-:W-:Y:S01]  /*98c0*/  IMAD R8, R89.reuse, c[0x0][0x198], RZ ;  /* 0x0000660059087a24 */ /* 0x040fe200078e02ff */
[----:B------:R-:W-:-:S02]  /*98d0*/  ISETP.LT.AND P1, PT, R89, c[0x0][0x17c], !P0 ;  /* 0x00005f0059007a0c */ /* 0x000fc40004721270 */
[----:B------:R-:W5:Y:S04]  /*98e0*/  LDS.128 R60, [R63+0x3000] ;  /* 0x003000003f3c7984 */ /* 0x000f680000000c00 */
[----:B------:R2:W-:Y:S01]  /*98f0*/  @P5 STG.E [R82.64], R32 ;  /* 0x0000002052005986 */ /* 0x0005e2000c10190c */
[----:B------:R-:W-:-:S03]  /*9900*/  LEA R88, P5, R4, R68, 0x2 ;  /* 0x0000004404587211 */ /* 0x000fc600078a10ff */
[----:B-1----:R1:W-:Y:S01]  /*9910*/  @P4 STG.E [R86.64], R44 ;  /* 0x0000002c56004986 */ /* 0x0023e2000c10190c */
[----:B------:R-:W-:Y:S01]  /*9920*/  LEA.HI.X.SX32 R89, R4, R3, 0x2, P5 ;  /* 0x0000000304597211 */ /* 0x000fe200028f16ff */
[----:B------:R-:W-:-:S04]  /*9930*/  IMAD R4, R85, c[0x0][0x198], RZ ;  /* 0x0000660055047a24 */ /* 0x000fc800078e02ff */
[----:B----4-:R4:W-:Y:S01]  /*9940*/  @P2 STG.E [R88.64], R40 ;  /* 0x0000002858002986 */ /* 0x0109e2000c10190c */
[----:B--2---:R-:W-:-:S03]  /*9950*/  LEA R82, P4, R8, R68, 0x2 ;  /* 0x0000004408527211 */ /* 0x004fc600078810ff */
[----:B---3--:R-:W-:Y:S01]  /*9960*/  @P3 STG.E [R90.64], R36 ;  /* 0x000000245a003986 */ /* 0x008fe2000c10190c */
[C---:B------:R-:W-:Y:S01]  /*9970*/  ISETP.LT.AND P3, PT, R110.reuse, c[0x0][0x17c], !P0 ;  /* 0x00005f006e007a0c */ /* 0x040fe20004761270 */
[----:B------:R-:W-:Y:S01]  /*9980*/  IMAD R110, R110, c[0x0][0x198], RZ ;  /* 0x000066006e6e7a24 */ /* 0x000fe200078e02ff */
[----:B------:R-:W-:Y:S02]  /*9990*/  LEA.HI.X.SX32 R83, R8, R3, 0x2, P4 ;  /* 0x0000000308537211 */ /* 0x000fe400020f16ff */
[C---:B------:R-:W-:Y:S01]  /*99a0*/  ISETP.LT.AND P4, PT, R111.reuse, c[0x0][0x17c], !P0 ;  /* 0x00005f006f007a0c */ /* 0x040fe20004781270 */
[----:B------:R-:W-:Y:S01]  /*99b0*/  IMAD R111, R111, c[0x0][0x198], RZ ;  /* 0x000066006f6f7a24 */ /* 0x000fe200078e02ff */
[-C--:B-1----:R-:W-:Y:S01]  /*99c0*/  LEA R86, P5, R110, R68.reuse, 0x2 ;  /* 0x000000446e567211 */ /* 0x082fe200078a10ff */
[----:B------:R1:W-:Y:S01]  /*99d0*/  @P1 STG.E [R82.64], R48 ;  /* 0x0000003052001986 */ /* 0x0003e2000c10190c */
[----:B------:R-:W-:Y:S02]  /*99e0*/  ISETP.LT.AND P1, PT, R85, c[0x0][0x17c], !P0 ;  /* 0x00005f0055007a0c */ /* 0x000fe40004721270 */
[----:B------:R-:W-:-:S02]  /*99f0*/  LEA R84, P2, R111, R68, 0x2 ;  /* 0x000000446f547211 */ /* 0x000fc400078410ff */
[-C--:B----4-:R-:W-:Y:S02]  /*9a00*/  LEA R88, P6, R4, R68.reuse, 0x2 ;  /* 0x0000004404587211 */ /* 0x090fe400078c10ff */
[-C--:B------:R-:W-:Y:S02]  /*9a10*/  LEA.HI.X.SX32 R85, R111, R3.reuse, 0x2, P2 ;  /* 0x000000036f557211 */ /* 0x080fe400010f16ff */
[C---:B------:R-:W-:Y:S01]  /*9a20*/  ISETP.LT.AND P2, PT, R109.reuse, c[0x0][0x17c], !P0 ;  /* 0x00005f006d007a0c */ /* 0x040fe20004741270 */
[----:B------:R-:W-:Y:S01]  /*9a30*/  IMAD R109, R109, c[0x0][0x198], RZ ;  /* 0x000066006d6d7a24 */ /* 0x000fe200078e02ff */
[-C--:B------:R-:W-:Y:S01]  /*9a40*/  LEA.HI.X.SX32 R87, R110, R3.reuse, 0x2, P5 ;  /* 0x000000036e577211 */ /* 0x080fe200028f16ff */
[----:B-----5:R2:W-:Y:S01]  /*9a50*/  @P4 STG.E [R84.64], R56 ;  /* 0x0000003854004986 */ /* 0x0205e2000c10190c */
[-C--:B------:R-:W-:Y:S02]  /*9a60*/  LEA.HI.X.SX32 R89, R4, R3.reuse, 0x2, P6 ;  /* 0x0000000304597211 */ /* 0x080fe400030f16ff */
[C---:B------:R-:W-:Y:S01]  /*9a70*/  ISETP.LT.AND P5, PT, R108.reuse, c[0x0][0x17c], !P0 ;  /* 0x00005f006c007a0c */ /* 0x040fe200047a1270 */
[----:B------:R-:W-:Y:S01]  /*9a80*/  IMAD R108, R108, c[0x0][0x198], RZ ;  /* 0x000066006c6c7a24 */ /* 0x000fe200078e02ff */
[CC--:B-1----:R-:W-:Y:S01]  /*9a90*/  LEA R82, P4, R109.reuse, R68.reuse, 0x2 ;  /* 0x000000446d527211 */ /* 0x0c2fe200078810ff */
[----:B------:R-:W-:Y:S03]  /*9aa0*/  @P3 STG.E [R86.64], R52 ;  /* 0x0000003456003986 */ /* 0x000fe6000c10190c */
[----:B------:R-:W-:Y:S01]  /*9ab0*/  LEA.HI.X.SX32 R83, R109, R3, 0x2, P4 ;  /* 0x000000036d537211 */ /* 0x000fe200020f16ff */
[----:B------:R-:W-:Y:S01]  /*9ac0*/  @P1 STG.E [R88.64], R64 ;  /* 0x0000004058001986 */ /* 0x000fe2000c10190c */
[----:B------:R-:W-:-:S02]  /*9ad0*/  LEA R90, P3, R108, R68, 0x2 ;  /* 0x000000446c5a7211 */ /* 0x000fc400078610ff */
[C---:B------:R-:W-:Y:S01]  /*9ae0*/  ISETP.LT.AND P1, PT, R107.reuse, c[0x0][0x17c], !P0 ;  /* 0x00005f006b007a0c */ /* 0x040fe20004721270 */
[----:B------:R-:W-:Y:S01]  /*9af0*/  IMAD R107, R107, c[0x0][0x198], RZ ;  /* 0x000066006b6b7a24 */ /* 0x000fe200078e02ff */
[----:B------:R1:W-:Y:S01]  /*9b00*/  @P2 STG.E [R82.64], R60 ;  /* 0x0000003c52002986 */ /* 0x0003e2000c10190c */
[-C--:B------:R-:W-:Y:S02]  /*9b10*/  LEA.HI.X.SX32 R91, R108, R3.reuse, 0x2, P3 ;  /* 0x000000036c5b7211 */ /* 0x080fe400018f16ff */
[C---:B------:R-:W-:Y:S01]  /*9b20*/  ISETP.LT.AND P2, PT, R106.reuse, c[0x0][0x17c], !P0 ;  /* 0x00005f006a007a0c */ /* 0x040fe20004741270 */
[----:B------:R-:W-:Y:S01]  /*9b30*/  IMAD R106, R106, c[0x0][0x198], RZ ;  /* 0x000066006a6a7a24 */ /* 0x000fe200078e02ff */
[C---:B------:R-:W-:Y:S01]  /*9b40*/  ISETP.LT.AND P3, PT, R105.reuse, c[0x0][0x17c], !P0 ;  /* 0x00005f0069007a0c */ /* 0x040fe20004761270 */
[----:B------:R-:W-:Y:S01]  /*9b50*/  IMAD R105, R105, c[0x0][0x198], RZ ;  /* 0x0000660069697a24 */ /* 0x000fe200078e02ff */
[C---:B--2---:R-:W-:Y:S01]  /*9b60*/  LEA R84, P4, R107.reuse, R68, 0x2 ;  /* 0x000000446b547211 */ /* 0x044fe200078810ff */
[----:B------:R2:W-:Y:S03]  /*9b70*/  @P5 STG.E [R90.64], R17 ;  /* 0x000000115a005986 */ /* 0x0005e6000c10190c */
[----:B------:R-:W-:-:S02]  /*9b80*/  LEA.HI.X.SX32 R85, R107, R3, 0x2, P4 ;  /* 0x000000036b557211 */ /* 0x000fc400020f16ff */
[-C--:B-1----:R-:W-:Y:S02]  /*9b90*/  LEA R82, P6, R106, R68.reuse, 0x2 ;  /* 0x000000446a527211 */ /* 0x082fe400078c10ff */
[CC--:B------:R-:W-:Y:S01]  /*9ba0*/  LEA R86, P5, R105.reuse, R68.reuse, 0x2 ;  /* 0x0000004469567211 */ /* 0x0c0fe200078a10ff */
[----:B------:R-:W-:Y:S01]  /*9bb0*/  @P1 STG.E [R84.64], R5 ;  /* 0x0000000554001986 */ /* 0x000fe2000c10190c */
[C---:B------:R-:W-:Y:S01]  /*9bc0*/  ISETP.LT.AND P4, PT, R104.reuse, c[0x0][0x17c], !P0 ;  /* 0x00005f0068007a0c */ /* 0x040fe20004781270 */
[----:B------:R-:W-:Y:S01]  /*9bd0*/  IMAD R104, R104, c[0x0][0x198], RZ ;  /* 0x0000660068687a24 */ /* 0x000fe200078e02ff */
[-C--:B------:R-:W-:Y:S02]  /*9be0*/  LEA.HI.X.SX32 R83, R106, R3.reuse, 0x2, P6 ;  /* 0x000000036a537211 */ /* 0x080fe400030f16ff */
[-C--:B------:R-:W-:Y:S02]  /*9bf0*/  LEA.HI.X.SX32 R87, R105, R3.reuse, 0x2, P5 ;  /* 0x0000000369577211 */ /* 0x080fe400028f16ff */
[C---:B------:R-:W-:Y:S01]  /*9c00*/  ISETP.LT.AND P5, PT, R103.reuse, c[0x0][0x17c], !P0 ;  /* 0x00005f0067007a0c */ /* 0x040fe200047a1270 */
[----:B------:R-:W-:Y:S01]  /*9c10*/  IMAD R103, R103, c[0x0][0x198], RZ ;  /* 0x0000660067677a24 */ /* 0x000fe200078e02ff */
[CC--:B------:R-:W-:Y:S01]  /*9c20*/  LEA R88, P1, R104.reuse, R68.reuse, 0x2 ;  /* 0x0000004468587211 */ /* 0x0c0fe200078210ff */
[----:B------:R-:W-:Y:S01]  /*9c30*/  @P2 STG.E [R82.64], R13 ;  /* 0x0000000d52002986 */ /* 0x000fe2000c10190c */
[C---:B------:R-:W-:Y:S01]  /*9c40*/  ISETP.LT.AND P2, PT, R101.reuse, c[0x0][0x17c], !P0 ;  /* 0x00005f0065007a0c */ /* 0x040fe20004741270 */
[----:B------:R-:W-:Y:S01]  /*9c50*/  IMAD R101, R101, c[0x0][0x198], RZ ;  /* 0x0000660065657a24 */ /* 0x000fe200078e02ff */
[----:B------:R-:W-:Y:S01]  /*9c60*/  LEA.HI.X.SX32 R89, R104, R3, 0x2, P1 ;  /* 0x0000000368597211 */ /* 0x000fe200008f16ff */
[----:B------:R1:W-:Y:S01]  /*9c70*/  @P3 STG.E [R86.64], R9 ;  /* 0x0000000956003986 */ /* 0x0003e2000c10190c */
[C---:B------:R-:W-:Y:S01]  /*9c80*/  ISETP.LT.AND P1, PT, R102.reuse, c[0x0][0x17c], !P0 ;  /* 0x00005f0066007a0c */ /* 0x040fe20004721270 */
[----:B------:R-:W-:Y:S01]  /*9c90*/  IMAD R102, R102, c[0x0][0x198], RZ ;  /* 0x0000660066667a24 */ /* 0x000fe200078e02ff */
[-C--:B------:R-:W-:Y:S01]  /*9ca0*/  LEA R16, P3, R103, R68.reuse, 0x2 ;  /* 0x0000004467107211 */ /* 0x080fe200078610ff */
[----:B------:R-:W-:Y:S01]  /*9cb0*/  @P4 STG.E [R88.64], R29 ;  /* 0x0000001d58004986 */ /* 0x000fe2000c10190c */
[----:B------:R-:W-:-:S02]  /*9cc0*/  LEA R8, P6, R101, R68, 0x2 ;  /* 0x0000004465087211 */ /* 0x000fc400078c10ff */
[-C--:B--2---:R-:W-:Y:S02]  /*9cd0*/  LEA.HI.X.SX32 R17, R103, R3.reuse, 0x2, P3 ;  /* 0x0000000367117211 */ /* 0x084fe400018f16ff */
[C---:B------:R-:W-:Y:S01]  /*9ce0*/  ISETP.LT.AND P3, PT, R100.reuse, c[0x0][0x17c], !P0 ;  /* 0x00005f0064007a0c */ /* 0x040fe20004761270 */
[----:B------:R-:W-:Y:S01]  /*9cf0*/  IMAD R100, R100, c[0x0][0x198], RZ ;  /* 0x0000660064647a24 */ /* 0x000fe200078e02ff */
[CC--:B------:R-:W-:Y:S01]  /*9d00*/  LEA R4, P4, R102.reuse, R68.reuse, 0x2 ;  /* 0x0000004466047211 */ /* 0x0c0fe200078810ff */
[----:B------:R2:W-:Y:S01]  /*9d10*/  @P5 STG.E [R16.64], R25 ;  /* 0x0000001910005986 */ /* 0x0005e2000c10190c */
[-C--:B-1----:R-:W-:Y:S02]  /*9d20*/  LEA.HI.X.SX32 R9, R101, R3.reuse, 0x2, P6 ;  /* 0x0000000365097211 */ /* 0x082fe400030f16ff */
[----:B------:R-:W-:Y:S02]  /*9d30*/  LEA.HI.X.SX32 R5, R102, R3, 0x2, P4 ;  /* 0x0000000366057211 */ /* 0x000fe400020f16ff */
[----:B------:R-:W-:-:S03]  /*9d40*/  LEA R12, P4, R100, R68, 0x2 ;  /* 0x00000044640c7211 */ /* 0x000fc600078810ff */
[----:B------:R1:W-:Y:S01]  /*9d50*/  @P1 STG.E [R4.64], R21 ;  /* 0x0000001504001986 */ /* 0x0003e2000c10190c */
[----:B------:R-:W-:Y:S02]  /*9d60*/  LEA.HI.X.SX32 R13, R100, R3, 0x2, P4 ;  /* 0x00000003640d7211 */ /* 0x000fe400020f16ff */
[C---:B------:R-:W-:Y:S01]  /*9d70*/  ISETP.LT.AND P1, PT, R99.reuse, c[0x0][0x17c], !P0 ;  /* 0x00005f0063007a0c */ /* 0x040fe20004721270 */
[----:B------:R3:W-:Y:S01]  /*9d80*/  @P2 STG.E [R8.64], R33 ;  /* 0x0000002108002986 */ /* 0x0007e2000c10190c */
[----:B------:R-:W-:Y:S01]  /*9d90*/  IMAD R99, R99, c[0x0][0x198], RZ ;  /* 0x0000660063637a24 */ /* 0x000fe200078e02ff */
[C---:B------:R-:W-:Y:S01]  /*9da0*/  ISETP.LT.AND P4, PT, R98.reuse, c[0x0][0x17c], !P0 ;  /* 0x00005f0062007a0c */ /* 0x040fe20004781270 */
[----:B------:R-:W-:Y:S01]  /*9db0*/  IMAD R98, R98, c[0x0][0x198], RZ ;  /* 0x0000660062627a24 */ /* 0x000fe200078e02ff */
[----:B------:R4:W-:Y:S01]  /*9dc0*/  @P3 STG.E [R12.64], R45 ;  /* 0x0000002d0c003986 */ /* 0x0009e2000c10190c */
[C---:B------:R-:W-:Y:S01]  /*9dd0*/  ISETP.LT.AND P3, PT, R97.reuse, c[0x0][0x17c], !P0 ;  /* 0x00005f0061007a0c */ /* 0x040fe20004761270 */
[----:B------:R-:W-:Y:S01]  /*9de0*/  IMAD R97, R97, c[0x0][0x198], RZ ;  /* 0x0000660061617a24 */ /* 0x000fe200078e02ff */
[-C--:B------:R-:W-:Y:S01]  /*9df0*/  LEA R28, P2, R99, R68.reuse, 0x2 ;  /* 0x00000044631c7211 */ /* 0x080fe200078410ff */
[----:B--2---:R-:W-:Y:S01]  /*9e00*/  IMAD.MOV.U32 R25, RZ, RZ, c[0x0][0x198] ;  /* 0x00006600ff197624 */ /* 0x004fe200078e00ff */
[----:B-1----:R-:W-:-:S02]  /*9e10*/  LEA R4, P5, R98, R68, 0x2 ;  /* 0x0000004462047211 */ /* 0x002fc400078a10ff */
[-C--:B------:R-:W-:Y:S02]  /*9e20*/  LEA.HI.X.SX32 R29, R99, R3.reuse, 0x2, P2 ;  /* 0x00000003631d7211 */ /* 0x080fe400010f16ff */
[CC--:B---3--:R-:W-:Y:S02]  /*9e30*/  LEA R8, P6, R97.reuse, R68.reuse, 0x2 ;  /* 0x0000004461087211 */ /* 0x0c8fe400078c10ff */
[-C--:B------:R-:W-:Y:S01]  /*9e40*/  LEA.HI.X.SX32 R5, R98, R3.reuse, 0x2, P5 ;  /* 0x0000000362057211 */ /* 0x080fe200028f16ff */
[----:B------:R-:W-:Y:S01]  /*9e50*/  @P1 STG.E [R28.64], R41 ;  /* 0x000000291c001986 */ /* 0x000fe2000c10190c */
[----:B------:R-:W-:Y:S02]  /*9e60*/  LEA.HI.X.SX32 R9, R97, R3, 0x2, P6 ;  /* 0x0000000361097211 */ /* 0x000fe400030f16ff */
[C---:B------:R-:W-:Y:S01]  /*9e70*/  ISETP.LT.AND P2, PT, R96.reuse, c[0x0][0x17c], !P0 ;  /* 0x00005f0060007a0c */ /* 0x040fe20004741270 */
[----:B------:R-:W-:Y:S01]  /*9e80*/  IMAD R96, R96, c[0x0][0x198], RZ ;  /* 0x0000660060607a24 */ /* 0x000fe200078e02ff */
[----:B------:R1:W-:Y:S01]  /*9e90*/  @P4 STG.E [R4.64], R37 ;  /* 0x0000002504004986 */ /* 0x0003e2000c10190c */
[C---:B------:R-:W-:Y:S01]  /*9ea0*/  ISETP.LT.AND P6, PT, R95.reuse, c[0x0][0x17c], !P0 ;  /* 0x00005f005f007a0c */ /* 0x040fe200047c1270 */
[----:B------:R-:W-:Y:S01]  /*9eb0*/  IMAD R95, R95, c[0x0][0x198], RZ ;  /* 0x000066005f5f7a24 */ /* 0x000fe200078e02ff */
[----:B------:R-:W-:Y:S01]  /*9ec0*/  ISETP.LT.AND P1, PT, R128, c[0x0][0x17c], !P0 ;  /* 0x00005f0080007a0c */ /* 0x000fe20004721270 */
[----:B------:R-:W-:Y:S01]  /*9ed0*/  @P3 STG.E [R8.64], R49 ;  /* 0x0000003108003986 */ /* 0x000fe2000c10190c */
[C---:B------:R-:W-:Y:S01]  /*9ee0*/  ISETP.LT.AND P3, PT, R94.reuse, c[0x0][0x17c], !P0 ;  /* 0x00005f005e007a0c */ /* 0x040fe20004761270 */
[----:B------:R-:W-:Y:S01]  /*9ef0*/  IMAD R94, R94, c[0x0][0x198], RZ ;  /* 0x000066005e5e7a24 */ /* 0x000fe200078e02ff */
[----:B----4-:R-:W-:-:S02]  /*9f00*/  LEA R12, P5, R96, R68, 0x2 ;  /* 0x00000044600c7211 */ /* 0x010fc400078a10ff */
[CC--:B------:R-:W-:Y:S02]  /*9f10*/  LEA R16, P4, R95.reuse, R68.reuse, 0x2 ;  /* 0x000000445f107211 */ /* 0x0c0fe400078810ff */
[-C--:B------:R-:W-:Y:S02]  /*9f20*/  LEA.HI.X.SX32 R13, R96, R3.reuse, 0x2, P5 ;  /* 0x00000003600d7211 */ /* 0x080fe400028f16ff */
[C---:B------:R-:W-:Y:S02]  /*9f30*/  LEA R20, P5, R94.reuse, R68, 0x2 ;  /* 0x000000445e147211 */ /* 0x040fe400078a10ff */
[-C--:B------:R-:W-:Y:S01]  /*9f40*/  LEA.HI.X.SX32 R17, R95, R3.reuse, 0x2, P4 ;  /* 0x000000035f117211 */ /* 0x080fe200020f16ff */
[----:B------:R2:W-:Y:S01]  /*9f50*/  @P2 STG.E [R12.64], R57 ;  /* 0x000000390c002986 */ /* 0x0005e2000c10190c */
[----:B------:R-:W-:Y:S02]  /*9f60*/  LEA.HI.X.SX32 R21, R94, R3, 0x2, P5 ;  /* 0x000000035e157211 */ /* 0x000fe400028f16ff */
[C---:B------:R-:W-:Y:S01]  /*9f70*/  ISETP.LT.AND P5, PT, R92.reuse, c[0x0][0x17c], !P0 ;  /* 0x00005f005c007a0c */ /* 0x040fe200047a1270 */
[----:B------:R-:W-:Y:S01]  /*9f80*/  IMAD R92, R92, c[0x0][0x198], RZ ;  /* 0x000066005c5c7a24 */ /* 0x000fe200078e02ff */
[C---:B------:R-:W-:Y:S01]  /*9f90*/  ISETP.LT.AND P2, PT, R93.reuse, c[0x0][0x17c], !P0 ;  /* 0x00005f005d007a0c */ /* 0x040fe20004741270 */
[----:B------:R-:W-:Y:S01]  /*9fa0*/  IMAD R93, R93, c[0x0][0x198], RZ ;  /* 0x000066005d5d7a24 */ /* 0x000fe200078e02ff */
[----:B------:R3:W-:Y:S01]  /*9fb0*/  @P6 STG.E [R16.64], R53 ;  /* 0x0000003510006986 */ /* 0x0007e2000c10190c */
[----:B------:R-:W-:-:S03]  /*9fc0*/  ISETP.LT.AND P4, PT, R127, c[0x0][0x17c], !P0 ;  /* 0x00005f007f007a0c */ /* 0x000fc60004781270 */
[-C--:B-1----:R-:W-:Y:S01]  /*9fd0*/  LEA R4, P6, R93, R68.reuse, 0x2 ;  /* 0x000000445d047211 */ /* 0x082fe200078c10ff */
[----:B--2---:R-:W-:Y:S01]  /*9fe0*/  IMAD R13, R25, 0x2, R92 ;  /* 0x00000002190d7824 */ /* 0x004fe200078e025c */
[----:B------:R1:W-:Y:S01]  /*9ff0*/  @P3 STG.E [R20.64], R65 ;  /* 0x0000004114003986 */ /* 0x0003e2000c10190c */
[CC--:B------:R-:W-:Y:S02]  /*a000*/  LEA R8, P3, R92.reuse, R68.reuse, 0x2 ;  /* 0x000000445c087211 */ /* 0x0c0fe400078610ff */
[-C--:B------:R-:W-:Y:S02]  /*a010*/  LEA.HI.X.SX32 R5, R93, R3.reuse, 0x2, P6 ;  /* 0x000000035d057211 */ /* 0x080fe400030f16ff */
[----:B------:R-:W-:Y:S01]  /*a020*/  LEA R12, P6, R13, R68, 0x2 ;  /* 0x000000440d0c7211 */ /* 0x000fe200078c10ff */
[----:B---3--:R-:W-:Y:S01]  /*a030*/  IMAD R17, R25, 0x2, R13 ;  /* 0x0000000219117824 */ /* 0x008fe200078e020d */
[-C--:B------:R-:W-:Y:S01]  /*a040*/  LEA.HI.X.SX32 R9, R92, R3.reuse, 0x2, P3 ;  /* 0x000000035c097211 */ /* 0x080fe200018f16ff */
[----:B------:R2:W-:Y:S01]  /*a050*/  @P2 STG.E [R4.64], R61 ;  /* 0x0000003d04002986 */ /* 0x0005e2000c10190c */
[----:B------:R-:W-:-:S02]  /*a060*/  LEA.HI.X.SX32 R13, R13, R3, 0x2, P6 ;  /* 0x000000030d0d7211 */ /* 0x000fc400030f16ff */
[----:B------:R-:W-:Y:S01]  /*a070*/  ISETP.LT.AND P3, PT, R126, c[0x0][0x17c], !P0 ;  /* 0x00005f007e007a0c */ /* 0x000fe20004761270 */
[----:B-1----:R-:W-:Y:S01]  /*a080*/  IMAD R20, R25, 0x2, R17 ;  /* 0x0000000219147824 */ /* 0x002fe200078e0211 */
[----:B------:R1:W-:Y:S01]  /*a090*/  @P5 STG.E [R8.64], R18 ;  /* 0x0000001208005986 */ /* 0x0003e2000c10190c */
[-C--:B------:R-:W-:Y:S02]  /*a0a0*/  LEA R16, P5, R17, R68.reuse, 0x2 ;  /* 0x0000004411107211 */ /* 0x080fe400078a10ff */
[----:B------:R-:W-:Y:S01]  /*a0b0*/  IMAD R21, R25, 0x2, R20 ;  /* 0x0000000219157824 */ /* 0x000fe200078e0214 */
[----:B------:R3:W-:Y:S01]  /*a0c0*/  @P1 STG.E [R12.64], R6 ;  /* 0x000000060c001986 */ /* 0x0007e2000c10190c */
[-C--:B------:R-:W-:Y:S02]  /*a0d0*/  LEA.HI.X.SX32 R17, R17, R3.reuse, 0x2, P5 ;  /* 0x0000000311117211 */ /* 0x080fe400028f16ff */
[CC--:B--2---:R-:W-:Y:S02]  /*a0e0*/  LEA R4, P6, R20.reuse, R68.reuse, 0x2 ;  /* 0x0000004414047211 */ /* 0x0c4fe400078c10ff */
[----:B------:R-:W-:Y:S01]  /*a0f0*/  ISETP.LT.AND P2, PT, R125, c[0x0][0x17c], !P0 ;  /* 0x00005f007d007a0c */ /* 0x000fe20004741270 */
[----:B------:R2:W-:Y:S01]  /*a100*/  @P4 STG.E [R16.64], R14 ;  /* 0x0000000e10004986 */ /* 0x0005e2000c10190c */
[----:B------:R-:W-:Y:S01]  /*a110*/  LEA.HI.X.SX32 R5, R20, R3, 0x2, P6 ;  /* 0x0000000314057211 */ /* 0x000fe200030f16ff */
[----:B-1----:R-:W-:Y:S01]  /*a120*/  IMAD R18, R25, 0x2, R21 ;  /* 0x0000000219127824 */ /* 0x002fe200078e0215 */
[----:B------:R-:W-:-:S02]  /*a130*/  LEA R8, P6, R21, R68, 0x2 ;  /* 0x0000004415087211 */ /* 0x000fc400078c10ff */
[----:B------:R-:W-:Y:S01]  /*a140*/  ISETP.LT.AND P1, PT, R124, c[0x0][0x17c], !P0 ;  /* 0x00005f007c007a0c */ /* 0x000fe20004721270 */
[----:B---3--:R-:W-:Y:S01]  /*a150*/  IMAD R6, R25, 0x2, R18 ;  /* 0x0000000219067824 */ /* 0x008fe200078e0212 */
[-C--:B------:R-:W-:Y:S01]  /*a160*/  LEA.HI.X.SX32 R9, R21, R3.reuse, 0x2, P6 ;  /* 0x0000000315097211 */ /* 0x080fe200030f16ff */
[----:B------:R1:W-:Y:S01]  /*a170*/  @P3 STG.E [R4.64], R10 ;  /* 0x0000000a04003986 */ /* 0x0003e2000c10190c */
[CC--:B------:R-:W-:Y:S02]  /*a180*/  LEA R12, P6, R18.reuse, R68.reuse, 0x2 ;  /* 0x00000044120c7211 */ /* 0x0c0fe400078c10ff */
[----:B------:R-:W-:Y:S01]  /*a190*/  ISETP.LT.AND P5, PT, R123, c[0x0][0x17c], !P0 ;  /* 0x00005f007b007a0c */ /* 0x000fe200047a1270 */
[----:B--2---:R-:W-:Y:S01]  /*a1a0*/  IMAD R14, R25, 0x2, R6 ;  /* 0x00000002190e7824 */ /* 0x004fe200078e0206 */
[----:B------:R-:W-:Y:S01]  /*a1b0*/  LEA.HI.X.SX32 R13, R18, R3, 0x2, P6 ;  /* 0x00000003120d7211 */ /* 0x000fe200030f16ff */
[----:B------:R2:W-:Y:S01]  /*a1c0*/  @P2 STG.E [R8.64], R30 ;  /* 0x0000001e08002986 */ /* 0x0005e2000c10190c */
[----:B------:R-:W-:-:S02]  /*a1d0*/  LEA R16, P6, R6, R68, 0x2 ;  /* 0x0000004406107211 */ /* 0x000fc400078c10ff */
[----:B------:R-:W-:Y:S01]  /*a1e0*/  ISETP.LT.AND P4, PT, R122, c[0x0][0x17c], !P0 ;  /* 0x00005f007a007a0c */ /* 0x000fe20004781270 */
[----:B------:R3:W-:Y:S01]  /*a1f0*/  @P1 STG.E [R12.64], R26 ;  /* 0x0000001a0c001986 */ /* 0x0007e2000c10190c */
[-C--:B------:R-:W-:Y:S01]  /*a200*/  LEA.HI.X.SX32 R17, R6, R3.reuse, 0x2, P6 ;  /* 0x0000000306117211 */ /* 0x080fe200030f16ff */
[----:B------:R-:W-:Y:S01]  /*a210*/  IMAD R6, R25, 0x2, R14 ;  /* 0x0000000219067824 */ /* 0x000fe200078e020e */
[CC--:B-1----:R-:W-:Y:S02]  /*a220*/  LEA R4, P6, R14.reuse, R68.reuse, 0x2 ;  /* 0x000000440e047211 */ /* 0x0c2fe400078c10ff */
[----:B------:R-:W-:Y:S01]  /*a230*/  ISETP.LT.AND P3, PT, R121, c[0x0][0x17c], !P0 ;  /* 0x00005f0079007a0c */ /* 0x000fe20004761270 */
[----:B------:R-:W-:Y:S01]  /*a240*/  IMAD R10, R25, 0x2, R6 ;  /* 0x00000002190a7824 */ /* 0x000fe200078e0206 */
[----:B------:R-:W-:Y:S01]  /*a250*/  LEA.HI.X.SX32 R5, R14, R3, 0x2, P6 ;  /* 0x000000030e057211 */ /* 0x000fe200030f16ff */
[----:B------:R1:W-:Y:S01]  /*a260*/  @P5 STG.E [R16.64], R22 ;  /* 0x0000001610005986 */ /* 0x0003e2000c10190c */
[----:B--2---:R-:W-:-:S02]  /*a270*/  LEA R8, P6, R6, R68, 0x2 ;  /* 0x0000004406087211 */ /* 0x004fc400078c10ff */
[----:B------:R-:W-:Y:S01]  /*a280*/  ISETP.LT.AND P2, PT, R120, c[0x0][0x17c], !P0 ;  /* 0x00005f0078007a0c */ /* 0x000fe20004741270 */
[----:B------:R2:W-:Y:S01]  /*a290*/  @P4 STG.E [R4.64], R34 ;  /* 0x0000002204004986 */ /* 0x0005e2000c10190c */
[-C--:B------:R-:W-:Y:S01]  /*a2a0*/  LEA.HI.X.SX32 R9, R6, R3.reuse, 0x2, P6 ;  /* 0x0000000306097211 */ /* 0x080fe200030f16ff */
[----:B------:R-:W-:Y:S01]  /*a2b0*/  IMAD R6, R25, 0x2, R10 ;  /* 0x0000000219067824 */ /* 0x000fe200078e020a */
[CC--:B---3--:R-:W-:Y:S02]  /*a2c0*/  LEA R12, P6, R10.reuse, R68.reuse, 0x2 ;  /* 0x000000440a0c7211 */ /* 0x0c8fe400078c10ff */
[----:B------:R-:W-:Y:S01]  /*a2d0*/  ISETP.LT.AND P1, PT, R119, c[0x0][0x17c], !P0 ;  /* 0x00005f0077007a0c */ /* 0x000fe20004721270 */
[----:B------:R3:W-:Y:S01]  /*a2e0*/  @P3 STG.E [R8.64], R46 ;  /* 0x0000002e08003986 */ /* 0x0007e2000c10190c */
[----:B------:R-:W-:Y:S01]  /*a2f0*/  LEA.HI.X.SX32 R13, R10, R3, 0x2, P6 ;  /* 0x000000030a0d7211 */ /* 0x000fe200030f16ff */
[----:B------:R-:W-:Y:S01]  /*a300*/  IMAD R10, R25, 0x2, R6 ;  /* 0x00000002190a7824 */ /* 0x000fe200078e0206 */
[----:B-1----:R-:W-:-:S02]  /*a310*/  LEA R16, P6, R6, R68, 0x2 ;  /* 0x0000004406107211 */ /* 0x002fc400078c10ff */
[----:B------:R-:W-:Y:S01]  /*a320*/  ISETP.LT.AND P5, PT, R118, c[0x0][0x17c], !P0 ;  /* 0x00005f0076007a0c */ /* 0x000fe200047a1270 */
[----:B------:R1:W-:Y:S01]  /*a330*/  @P2 STG.E [R12.64], R42 ;  /* 0x0000002a0c002986 */ /* 0x0003e2000c10190c */
[-C--:B------:R-:W-:Y:S01]  /*a340*/  LEA.HI.X.SX32 R17, R6, R3.reuse, 0x2, P6 ;  /* 0x0000000306117211 */ /* 0x080fe200030f16ff */
[----:B------:R-:W-:Y:S01]  /*a350*/  IMAD R6, R25, 0x2, R10 ;  /* 0x0000000219067824 */ /* 0x000fe200078e020a */
[CC--:B--2---:R-:W-:Y:S02]  /*a360*/  LEA R4, P6, R10.reuse, R68.reuse, 0x2 ;  /* 0x000000440a047211 */ /* 0x0c4fe400078c10ff */
[----:B------:R-:W-:Y:S01]  /*a370*/  ISETP.LT.AND P4, PT, R117, c[0x0][0x17c], !P0 ;  /* 0x00005f0075007a0c */ /* 0x000fe20004781270 */
[----:B------:R2:W-:Y:S01]  /*a380*/  @P1 STG.E [R16.64], R38 ;  /* 0x0000002610001986 */ /* 0x0005e2000c10190c */
[----:B------:R-:W-:Y:S01]  /*a390*/  LEA.HI.X.SX32 R5, R10, R3, 0x2, P6 ;  /* 0x000000030a057211 */ /* 0x000fe200030f16ff */
[----:B------:R-:W-:Y:S01]  /*a3a0*/  IMAD R10, R25, 0x2, R6 ;  /* 0x00000002190a7824 */ /* 0x000fe200078e0206 */
[----:B---3--:R-:W-:-:S02]  /*a3b0*/  LEA R8, P6, R6, R68, 0x2 ;  /* 0x0000004406087211 */ /* 0x008fc400078c10ff */
[----:B------:R-:W-:Y:S01]  /*a3c0*/  ISETP.LT.AND P3, PT, R115, c[0x0][0x17c], !P0 ;  /* 0x00005f0073007a0c */ /* 0x000fe20004761270 */
[----:B------:R3:W-:Y:S01]  /*a3d0*/  @P5 STG.E [R4.64], R50 ;  /* 0x0000003204005986 */ /* 0x0007e2000c10190c */
[-C--:B------:R-:W-:Y:S01]  /*a3e0*/  LEA.HI.X.SX32 R9, R6, R3.reuse, 0x2, P6 ;  /* 0x0000000306097211 */ /* 0x080fe200030f16ff */
[C---:B------:R-:W-:Y:S01]  /*a3f0*/  IMAD R6, R25.reuse, 0x2, R10 ;  /* 0x0000000219067824 */ /* 0x040fe200078e020a */
[-C--:B-1----:R-:W-:Y:S02]  /*a400*/  LEA R12, P6, R10, R68.reuse, 0x2 ;  /* 0x000000440a0c7211 */ /* 0x082fe400078c10ff */
[----:B------:R-:W-:Y:S01]  /*a410*/  ISETP.LT.AND P2, PT, R114, c[0x0][0x17c], !P0 ;  /* 0x00005f0072007a0c */ /* 0x000fe20004741270 */
[----:B------:R1:W-:Y:S01]  /*a420*/  @P4 STG.E [R8.64], R58 ;  /* 0x0000003a08004986 */ /* 0x0003e2000c10190c */
[----:B------:R-:W-:Y:S01]  /*a430*/  LEA.HI.X.SX32 R13, R10, R3, 0x2, P6 ;  /* 0x000000030a0d7211 */ /* 0x000fe200030f16ff */
[----:B------:R-:W-:Y:S01]  /*a440*/  IMAD R10, R25, 0x2, R6 ;  /* 0x00000002190a7824 */ /* 0x000fe200078e0206 */
[----:B--2---:R-:W-:-:S02]  /*a450*/  LEA R16, P6, R6, R68, 0x2 ;  /* 0x0000004406107211 */ /* 0x004fc400078c10ff */
[----:B------:R-:W-:Y:S01]  /*a460*/  ISETP.LT.AND P1, PT, R113, c[0x0][0x17c], !P0 ;  /* 0x00005f0071007a0c */ /* 0x000fe20004721270 */
[----:B------:R2:W-:Y:S01]  /*a470*/  @P3 STG.E [R12.64], R54 ;  /* 0x000000360c003986 */ /* 0x0005e2000c10190c */
[-C--:B------:R-:W-:Y:S01]  /*a480*/  LEA.HI.X.SX32 R17, R6, R3.reuse, 0x2, P6 ;  /* 0x0000000306117211 */ /* 0x080fe200030f16ff */
[C---:B------:R-:W-:Y:S01]  /*a490*/  IMAD R6, R25.reuse, 0x2, R10 ;  /* 0x0000000219067824 */ /* 0x040fe200078e020a */
[-C--:B---3--:R-:W-:Y:S02]  /*a4a0*/  LEA R4, P6, R10, R68.reuse, 0x2 ;  /* 0x000000440a047211 */ /* 0x088fe400078c10ff */
        /* <DEDUP_REMOVED lines=8> */
[C---:B------:R-:W-:Y:S01]  /*a530*/  IMAD R6, R25.reuse, 0x2, R10 ;  /* 0x0000000219067824 */ /* 0x040fe200078e020a */
[-C--:B--2---:R-:W-:Y:S02]  /*a540*/  LEA R12, P6, R10, R68.reuse, 0x2 ;  /* 0x000000440a0c7211 */ /* 0x084fe400078c10ff */
        /* <DEDUP_REMOVED lines=11> */
[----:B------:R-:W-:Y:S01]  /*a600*/  @P3 STG.E [R16.64], R15 ;  /* 0x0000000f10003986 */ /* 0x000fe2000c10190c */
[----:B------:R-:W-:Y:S01]  /*a610*/  LEA.HI.X.SX32 R5, R10, R3, 0x2, P6 ;  /* 0x000000030a057211 */ /* 0x000fe200030f16ff */
[----:B------:R-:W-:Y:S01]  /*a620*/  IMAD R10, R25, 0x2, R6 ;  /* 0x00000002190a7824 */ /* 0x000fe200078e0206 */
[----:B--2---:R-:W-:-:S02]  /*a630*/  LEA R8, P6, R6, R68, 0x2 ;  /* 0x0000004406087211 */ /* 0x004fc400078c10ff */
[----:B------:R-:W-:Y:S01]  /*a640*/  ISETP.LT.AND P5, PT, R77, c[0x0][0x17c], !P0 ;  /* 0x00005f004d007a0c */ /* 0x000fe200047a1270 */
[C---:B---3--:R-:W-:Y:S01]  /*a650*/  IMAD R13, R25.reuse, 0x2, R10 ;  /* 0x00000002190d7824 */ /* 0x048fe200078e020a */
[-C--:B------:R-:W-:Y:S01]  /*a660*/  LEA.HI.X.SX32 R9, R6, R3.reuse, 0x2, P6 ;  /* 0x0000000306097211 */ /* 0x080fe200030f16ff */
[----:B------:R1:W-:Y:S01]  /*a670*/  @P2 STG.E [R4.64], R11 ;  /* 0x0000000b04002986 */ /* 0x0003e2000c10190c */
[-C--:B------:R-:W-:Y:S02]  /*a680*/  LEA R6, P6, R10, R68.reuse, 0x2 ;  /* 0x000000440a067211 */ /* 0x080fe400078c10ff */
[----:B------:R-:W-:Y:S01]  /*a690*/  ISETP.LT.AND P4, PT, R76, c[0x0][0x17c], !P0 ;  /* 0x00005f004c007a0c */ /* 0x000fe20004781270 */
[----:B------:R2:W-:Y:S01]  /*a6a0*/  @P1 STG.E [R8.64], R31 ;  /* 0x0000001f08001986 */ /* 0x0005e2000c10190c */
[----:B------:R-:W-:Y:S01]  /*a6b0*/  LEA.HI.X.SX32 R7, R10, R3, 0x2, P6 ;  /* 0x000000030a077211 */ /* 0x000fe200030f16ff */
[----:B------:R-:W-:Y:S01]  /*a6c0*/  IMAD R10, R25, 0x2, R13 ;  /* 0x00000002190a7824 */ /* 0x000fe200078e020d */
[----:B------:R-:W-:-:S02]  /*a6d0*/  LEA R12, P6, R13, R68, 0x2 ;  /* 0x000000440d0c7211 */ /* 0x000fc400078c10ff */
[----:B------:R-:W-:Y:S01]  /*a6e0*/  ISETP.LT.AND P3, PT, R75, c[0x0][0x17c], !P0 ;  /* 0x00005f004b007a0c */ /* 0x000fe20004761270 */
[----:B------:R3:W-:Y:S01]  /*a6f0*/  @P5 STG.E [R6.64], R27 ;  /* 0x0000001b06005986 */ /* 0x0007e2000c10190c */
[-C--:B------:R-:W-:Y:S01]  /*a700*/  LEA.HI.X.SX32 R13, R13, R3.reuse, 0x2, P6 ;  /* 0x000000030d0d7211 */ /* 0x080fe200030f16ff */
[C---:B-1----:R-:W-:Y:S01]  /*a710*/  IMAD R11, R25.reuse, 0x2, R10 ;  /* 0x00000002190b7824 */ /* 0x042fe200078e020a */
[-C--:B------:R-:W-:Y:S02]  /*a720*/  LEA R4, P6, R10, R68.reuse, 0x2 ;  /* 0x000000440a047211 */ /* 0x080fe400078c10ff */
        /* <DEDUP_REMOVED lines=11> */
[----:B------:R-:W-:Y:S01]  /*a7e0*/  IMAD R14, R25, 0x2, R11 ;  /* 0x00000002190e7824 */ /* 0x000fe200078e020b */
[----:B------:R-:W-:Y:S01]  /*a7f0*/  LEA.HI.X.SX32 R7, R10, R3, 0x2, P6 ;  /* 0x000000030a077211 */ /* 0x000fe200030f16ff */
[----:B------:R3:W-:Y:S01]  /*a800*/  @P2 STG.E [R8.64], R47 ;  /* 0x0000002f08002986 */ /* 0x0007e2000c10190c */
[-C--:B------:R-:W-:Y:S01]  /*a810*/  LEA R10, P6, R11, R68.reuse, 0x2 ;  /* 0x000000440b0a7211 */ /* 0x080fe200078c10ff */
[----:B-1----:R-:W-:Y:S01]  /*a820*/  IMAD R13, R25, 0x2, R14 ;  /* 0x00000002190d7824 */ /* 0x002fe200078e020e */
[----:B------:R-:W-:Y:S01]  /*a830*/  ISETP.LT.AND P4, PT, R71, c[0x0][0x17c], !P0 ;  /* 0x00005f0047007a0c */ /* 0x000fe20004781270 */
[----:B------:R1:W-:Y:S01]  /*a840*/  @P1 STG.E [R6.64], R43 ;  /* 0x0000002b06001986 */ /* 0x0003e2000c10190c */
[----:B--2---:R-:W-:Y:S01]  /*a850*/  LEA R4, P1, R14, R68, 0x2 ;  /* 0x000000440e047211 */ /* 0x004fe200078210ff */
[----:B------:R-:W-:Y:S01]  /*a860*/  IMAD R15, R25, 0x2, R13 ;  /* 0x00000002190f7824 */ /* 0x000fe200078e020d */
[----:B------:R-:W-:-:S02]  /*a870*/  ISETP.LT.AND P3, PT, R69, c[0x0][0x17c], !P0 ;  /* 0x00005f0045007a0c */ /* 0x000fc40004761270 */
[-C--:B------:R-:W-:Y:S01]  /*a880*/  LEA.HI.X.SX32 R5, R14, R3.reuse, 0x2, P1 ;  /* 0x000000030e057211 */ /* 0x080fe200008f16ff */
[----:B------:R-:W-:Y:S01]  /*a890*/  IMAD R16, R25, 0x2, R15 ;  /* 0x0000000219107824 */ /* 0x000fe200078e020f */
[-C--:B------:R-:W-:Y:S02]  /*a8a0*/  LEA.HI.X.SX32 R11, R11, R3.reuse, 0x2, P6 ;  /* 0x000000030b0b7211 */ /* 0x080fe400030f16ff */
[-C--:B---3--:R-:W-:Y:S01]  /*a8b0*/  LEA R8, P1, R15, R68.reuse, 0x2 ;  /* 0x000000440f087211 */ /* 0x088fe200078210ff */
[----:B------:R-:W-:Y:S01]  /*a8c0*/  IMAD R17, R25, 0x2, R16 ;  /* 0x0000000219117824 */ /* 0x000fe200078e0210 */
[----:B------:R-:W-:Y:S01]  /*a8d0*/  ISETP.LT.AND P2, PT, R70, c[0x0][0x17c], !P0 ;  /* 0x00005f0046007a0c */ /* 0x000fe20004741270 */
[----:B------:R1:W-:Y:S01]  /*a8e0*/  @P5 STG.E [R10.64], R39 ;  /* 0x000000270a005986 */ /* 0x0003e2000c10190c */
[----:B------:R-:W-:Y:S02]  /*a8f0*/  LEA R12, P6, R13, R68, 0x2 ;  /* 0x000000440d0c7211 */ /* 0x000fe400078c10ff */
[----:B------:R-:W-:Y:S01]  /*a900*/  LEA.HI.X.SX32 R9, R15, R3, 0x2, P1 ;  /* 0x000000030f097211 */ /* 0x000fe200008f16ff */
[----:B------:R1:W-:Y:S01]  /*a910*/  @P4 STG.E [R4.64], R51 ;  /* 0x0000003304004986 */ /* 0x0003e2000c10190c */
[----:B------:R-:W-:-:S02]  /*a920*/  ISETP.LT.AND P1, PT, R2, c[0x0][0x17c], !P0 ;  /* 0x00005f0002007a0c */ /* 0x000fc40004721270 */
[----:B------:R-:W-:Y:S02]  /*a930*/  ISETP.LT.AND P0, PT, R0, c[0x0][0x17c], !P0 ;  /* 0x00005f0000007a0c */ /* 0x000fe40004701270 */
[----:B------:R-:W-:Y:S02]  /*a940*/  LEA.HI.X.SX32 R13, R13, R3, 0x2, P6 ;  /* 0x000000030d0d7211 */ /* 0x000fe400030f16ff */
[----:B------:R-:W-:-:S03]  /*a950*/  LEA R14, P6, R16, R68, 0x2 ;  /* 0x00000044100e7211 */ /* 0x000fc600078c10ff */
[----:B------:R1:W-:Y:S01]  /*a960*/  @P3 STG.E [R12.64], R59 ;  /* 0x0000003b0c003986 */ /* 0x0003e2000c10190c */
[-C--:B------:R-:W-:Y:S02]  /*a970*/  LEA.HI.X.SX32 R15, R16, R3.reuse, 0x2, P6 ;  /* 0x00000003100f7211 */ /* 0x080fe400030f16ff */
[C---:B------:R-:W-:Y:S01]  /*a980*/  LEA R68, P6, R17.reuse, R68, 0x2 ;  /* 0x0000004411447211 */ /* 0x040fe200078c10ff */
[----:B------:R1:W-:Y:S03]  /*a990*/  @P2 STG.E [R8.64], R55 ;  /* 0x0000003708002986 */ /* 0x0003e6000c10190c */
[----:B------:R-:W-:Y:S01]  /*a9a0*/  LEA.HI.X.SX32 R69, R17, R3, 0x2, P6 ;  /* 0x0000000311457211 */ /* 0x000fe200030f16ff */
[----:B------:R1:W-:Y:S01]  /*a9b0*/  @P1 STG.E [R14.64], R67 ;  /* 0x000000430e001986 */ /* 0x0003e2000c10190c */
[----:B------:R-:W-:Y:S07]  /*a9c0*/  @!P0 EXIT ;  /* 0x000000000000894d */ /* 0x000fee0003800000 */
[----:B------:R-:W-:Y:S01]  /*a9d0*/  STG.E [R68.64], R63 ;  /* 0x0000003f44007986 */ /* 0x000fe2000c10190c */
[----:B------:R-:W-:Y:S05]  /*a9e0*/  EXIT ;  /* 0x000000000000794d */ /* 0x000fea0003800000 */
.L_x_2:
[----:B------:R-:W-:-:S00]  /*a9f0*/  BRA `(.L_x_2) ;  /* 0xfffffff000007947 */ /* 0x000fc0000383ffff */
[----:B------:R-:W-:-:S00]  /*aa00*/  NOP ;  /* 0x0000000000007918 */ /* 0x000fc00000000000 */
[----:B------:R-:W-:-:S00]  /*aa10*/  NOP ;  /* 0x0000000000007918 */ /* 0x000fc00000000000 */
[----:B------:R-:W-:-:S00]  /*aa20*/  NOP ;  /* 0x0000000000007918 */ /* 0x000fc00000000000 */
[----:B------:R-:W-:-:S00]  /*aa30*/  NOP ;  /* 0x0000000000007918 */ /* 0x000fc00000000000 */
[----:B------:R-:W-:-:S00]  /*aa40*/  NOP ;  /* 0x0000000000007918 */ /* 0x000fc00000000000 */
[----:B------:R-:W-:-:S00]  /*aa50*/  NOP ;  /* 0x0000000000007918 */ /* 0x000fc00000000000 */
[----:B------:R-:W-:-:S00]  /*aa60*/  NOP ;  /* 0x0000000000007918 */ /* 0x000fc00000000000 */
[----:B------:R-:W-:-:S00]  /*aa70*/  NOP ;  /* 0x0000000000007918 */ /* 0x000fc00000000000 */
.L_x_3:


//--------------------- .nv.shared.matmul_kernel  --------------------------
	.section	.nv.shared.matmul_kernel,"aw",@nobits
	.sectionflags	@""
	.align	16
